//
// Generated by NVIDIA NVVM Compiler
//
// Compiler Build ID: CL-36424714
// Cuda compilation tools, release 13.0, V13.0.88
// Based on NVVM 20.0.0
//

.version 9.0
.target sm_100
.address_size 64

	// .globl	_Z9CountSortPiS_ii

.visible .entry _Z9CountSortPiS_ii(
	.param .u64 .ptr .align 1 _Z9CountSortPiS_ii_param_0,
	.param .u64 .ptr .align 1 _Z9CountSortPiS_ii_param_1,
	.param .u32 _Z9CountSortPiS_ii_param_2,
	.param .u32 _Z9CountSortPiS_ii_param_3
)
{
	.reg .pred 	%p<61>;
	.reg .b32 	%r<269>;
	.reg .b64 	%rd<464>;

	ld.param.u64 	%rd199, [_Z9CountSortPiS_ii_param_0];
	ld.param.u64 	%rd200, [_Z9CountSortPiS_ii_param_1];
	ld.param.u32 	%r9, [_Z9CountSortPiS_ii_param_2];
	cvta.to.global.u64 	%rd1, %rd199;
	cvta.to.global.u64 	%rd2, %rd200;
	mov.u32 	%r1, %ntid.x;
	mov.u32 	%r11, %nctaid.x;
	mov.u32 	%r12, %ctaid.x;
	mov.u32 	%r4, %tid.x;
	rem.s32 	%r5, %r9, %r11;
	setp.eq.s32 	%p1, %r5, 0;
	add.s32 	%r13, %r11, -1;
	setp.ne.s32 	%p2, %r12, %r13;
	or.pred  	%p3, %p1, %p2;
	@%p3 bra 	$L__BB0_5;
	div.s32 	%r18, %r9, %r11;
	add.s32 	%r19, %r18, %r5;
	cvt.s64.s32 	%rd409, %r19;
	mul.lo.s32 	%r6, %r18, %r12;
	cvt.u64.u32 	%rd410, %r1;
	and.b64  	%rd203, %rd409, -4294967296;
	setp.ne.s64 	%p5, %rd203, 0;
	@%p5 bra 	$L__BB0_3;
	cvt.u32.u64 	%r20, %rd410;
	cvt.u32.u64 	%r21, %rd409;
	div.u32 	%r22, %r21, %r20;
	cvt.u64.u32 	%rd411, %r22;
	bra.uni 	$L__BB0_4;
$L__BB0_3:
	div.u64 	%rd411, %rd409, %rd410;
$L__BB0_4:
	cvt.u64.u32 	%rd414, %r4;
	cvt.s64.s32 	%rd412, %r6;
	mov.u64 	%rd413, %rd411;
	bra.uni 	$L__BB0_9;
$L__BB0_5:
	div.s32 	%r14, %r9, %r11;
	cvt.s64.s32 	%rd409, %r14;
	cvt.u64.u32 	%rd410, %r1;
	and.b64  	%rd201, %rd409, -4294967296;
	setp.ne.s64 	%p4, %rd201, 0;
	@%p4 bra 	$L__BB0_7;
	cvt.u32.u64 	%r15, %rd410;
	cvt.u32.u64 	%r16, %rd409;
	div.u32 	%r17, %r16, %r15;
	cvt.u64.u32 	%rd411, %r17;
	bra.uni 	$L__BB0_8;
$L__BB0_7:
	div.u64 	%rd411, %rd409, %rd410;
$L__BB0_8:
	cvt.u64.u32 	%rd202, %r4;
	mul.lo.s64 	%rd412, %rd411, %rd202;
	cvt.u64.u32 	%rd413, %r12;
	mov.u64 	%rd414, %rd409;
$L__BB0_9:
	mad.lo.s64 	%rd419, %rd414, %rd413, %rd412;
	and.b64  	%rd204, %rd409, -4294967296;
	setp.ne.s64 	%p6, %rd204, 0;
	@%p6 bra 	$L__BB0_11;
	cvt.u32.u64 	%r23, %rd410;
	cvt.u32.u64 	%r24, %rd409;
	rem.u32 	%r25, %r24, %r23;
	cvt.u64.u32 	%rd415, %r25;
	bra.uni 	$L__BB0_12;
$L__BB0_11:
	rem.u64 	%rd415, %rd409, %rd410;
$L__BB0_12:
	setp.ne.s64 	%p7, %rd415, 0;
	add.s32 	%r7, %r1, -1;
	setp.eq.s32 	%p8, %r4, %r7;
	selp.b64 	%rd205, %rd415, 0, %p8;
	selp.b64 	%rd27, %rd205, 0, %p7;
	add.s64 	%rd206, %rd419, %rd411;
	add.s64 	%rd207, %rd206, %rd27;
	setp.ge.u64 	%p9, %rd419, %rd207;
	@%p9 bra 	$L__BB0_25;
	ld.param.u32 	%r267, [_Z9CountSortPiS_ii_param_3];
	mul.lo.s32 	%r8, %r267, %r12;
	add.s64 	%rd28, %rd27, %rd411;
	add.s64 	%rd208, %rd28, -1;
	setp.lt.u64 	%p10, %rd208, 15;
	@%p10 bra 	$L__BB0_16;
	and.b64  	%rd417, %rd28, -16;
	shl.b64 	%rd209, %rd419, 2;
	add.s64 	%rd210, %rd209, %rd1;
	add.s64 	%rd416, %rd210, 32;
$L__BB0_15:
	.pragma "nounroll";
	ld.global.u32 	%r27, [%rd416+-32];
	add.s32 	%r28, %r27, %r8;
	mul.wide.s32 	%rd211, %r28, 4;
	add.s64 	%rd212, %rd2, %rd211;
	atom.global.add.u32 	%r29, [%rd212], 1;
	ld.global.u32 	%r30, [%rd416+-28];
	add.s32 	%r31, %r30, %r8;
	mul.wide.s32 	%rd213, %r31, 4;
	add.s64 	%rd214, %rd2, %rd213;
	atom.global.add.u32 	%r32, [%rd214], 1;
	ld.global.u32 	%r33, [%rd416+-24];
	add.s32 	%r34, %r33, %r8;
	mul.wide.s32 	%rd215, %r34, 4;
	add.s64 	%rd216, %rd2, %rd215;
	atom.global.add.u32 	%r35, [%rd216], 1;
	ld.global.u32 	%r36, [%rd416+-20];
	add.s32 	%r37, %r36, %r8;
	mul.wide.s32 	%rd217, %r37, 4;
	add.s64 	%rd218, %rd2, %rd217;
	atom.global.add.u32 	%r38, [%rd218], 1;
	ld.global.u32 	%r39, [%rd416+-16];
	add.s32 	%r40, %r39, %r8;
	mul.wide.s32 	%rd219, %r40, 4;
	add.s64 	%rd220, %rd2, %rd219;
	atom.global.add.u32 	%r41, [%rd220], 1;
	ld.global.u32 	%r42, [%rd416+-12];
	add.s32 	%r43, %r42, %r8;
	mul.wide.s32 	%rd221, %r43, 4;
	add.s64 	%rd222, %rd2, %rd221;
	atom.global.add.u32 	%r44, [%rd222], 1;
	ld.global.u32 	%r45, [%rd416+-8];
	add.s32 	%r46, %r45, %r8;
	mul.wide.s32 	%rd223, %r46, 4;
	add.s64 	%rd224, %rd2, %rd223;
	atom.global.add.u32 	%r47, [%rd224], 1;
	ld.global.u32 	%r48, [%rd416+-4];
	add.s32 	%r49, %r48, %r8;
	mul.wide.s32 	%rd225, %r49, 4;
	add.s64 	%rd226, %rd2, %rd225;
	atom.global.add.u32 	%r50, [%rd226], 1;
	ld.global.u32 	%r51, [%rd416];
	add.s32 	%r52, %r51, %r8;
	mul.wide.s32 	%rd227, %r52, 4;
	add.s64 	%rd228, %rd2, %rd227;
	atom.global.add.u32 	%r53, [%rd228], 1;
	ld.global.u32 	%r54, [%rd416+4];
	add.s32 	%r55, %r54, %r8;
	mul.wide.s32 	%rd229, %r55, 4;
	add.s64 	%rd230, %rd2, %rd229;
	atom.global.add.u32 	%r56, [%rd230], 1;
	ld.global.u32 	%r57, [%rd416+8];
	add.s32 	%r58, %r57, %r8;
	mul.wide.s32 	%rd231, %r58, 4;
	add.s64 	%rd232, %rd2, %rd231;
	atom.global.add.u32 	%r59, [%rd232], 1;
	ld.global.u32 	%r60, [%rd416+12];
	add.s32 	%r61, %r60, %r8;
	mul.wide.s32 	%rd233, %r61, 4;
	add.s64 	%rd234, %rd2, %rd233;
	atom.global.add.u32 	%r62, [%rd234], 1;
	ld.global.u32 	%r63, [%rd416+16];
	add.s32 	%r64, %r63, %r8;
	mul.wide.s32 	%rd235, %r64, 4;
	add.s64 	%rd236, %rd2, %rd235;
	atom.global.add.u32 	%r65, [%rd236], 1;
	ld.global.u32 	%r66, [%rd416+20];
	add.s32 	%r67, %r66, %r8;
	mul.wide.s32 	%rd237, %r67, 4;
	add.s64 	%rd238, %rd2, %rd237;
	atom.global.add.u32 	%r68, [%rd238], 1;
	ld.global.u32 	%r69, [%rd416+24];
	add.s32 	%r70, %r69, %r8;
	mul.wide.s32 	%rd239, %r70, 4;
	add.s64 	%rd240, %rd2, %rd239;
	atom.global.add.u32 	%r71, [%rd240], 1;
	ld.global.u32 	%r72, [%rd416+28];
	add.s32 	%r73, %r72, %r8;
	mul.wide.s32 	%rd241, %r73, 4;
	add.s64 	%rd242, %rd2, %rd241;
	atom.global.add.u32 	%r74, [%rd242], 1;
	add.s64 	%rd419, %rd419, 16;
	add.s64 	%rd417, %rd417, -16;
	add.s64 	%rd416, %rd416, 64;
	setp.ne.s64 	%p11, %rd417, 0;
	@%p11 bra 	$L__BB0_15;
$L__BB0_16:
	and.b64  	%rd38, %rd28, 15;
	setp.eq.s64 	%p12, %rd38, 0;
	@%p12 bra 	$L__BB0_25;
	ld.param.u64 	%rd406, [_Z9CountSortPiS_ii_param_0];
	cvta.to.global.u64 	%rd39, %rd406;
	and.b64  	%rd40, %rd28, 7;
	setp.lt.u64 	%p13, %rd38, 8;
	@%p13 bra 	$L__BB0_19;
	shl.b64 	%rd243, %rd419, 2;
	add.s64 	%rd244, %rd39, %rd243;
	ld.global.u32 	%r75, [%rd244];
	add.s32 	%r76, %r75, %r8;
	mul.wide.s32 	%rd245, %r76, 4;
	add.s64 	%rd246, %rd2, %rd245;
	atom.global.add.u32 	%r77, [%rd246], 1;
	ld.global.u32 	%r78, [%rd244+4];
	add.s32 	%r79, %r78, %r8;
	mul.wide.s32 	%rd247, %r79, 4;
	add.s64 	%rd248, %rd2, %rd247;
	atom.global.add.u32 	%r80, [%rd248], 1;
	ld.global.u32 	%r81, [%rd244+8];
	add.s32 	%r82, %r81, %r8;
	mul.wide.s32 	%rd249, %r82, 4;
	add.s64 	%rd250, %rd2, %rd249;
	atom.global.add.u32 	%r83, [%rd250], 1;
	ld.global.u32 	%r84, [%rd244+12];
	add.s32 	%r85, %r84, %r8;
	mul.wide.s32 	%rd251, %r85, 4;
	add.s64 	%rd252, %rd2, %rd251;
	atom.global.add.u32 	%r86, [%rd252], 1;
	ld.global.u32 	%r87, [%rd244+16];
	add.s32 	%r88, %r87, %r8;
	mul.wide.s32 	%rd253, %r88, 4;
	add.s64 	%rd254, %rd2, %rd253;
	atom.global.add.u32 	%r89, [%rd254], 1;
	ld.global.u32 	%r90, [%rd244+20];
	add.s32 	%r91, %r90, %r8;
	mul.wide.s32 	%rd255, %r91, 4;
	add.s64 	%rd256, %rd2, %rd255;
	atom.global.add.u32 	%r92, [%rd256], 1;
	ld.global.u32 	%r93, [%rd244+24];
	add.s32 	%r94, %r93, %r8;
	mul.wide.s32 	%rd257, %r94, 4;
	add.s64 	%rd258, %rd2, %rd257;
	atom.global.add.u32 	%r95, [%rd258], 1;
	ld.global.u32 	%r96, [%rd244+28];
	add.s32 	%r97, %r96, %r8;
	mul.wide.s32 	%rd259, %r97, 4;
	add.s64 	%rd260, %rd2, %rd259;
	atom.global.add.u32 	%r98, [%rd260], 1;
	add.s64 	%rd419, %rd419, 8;
$L__BB0_19:
	setp.eq.s64 	%p14, %rd40, 0;
	@%p14 bra 	$L__BB0_25;
	and.b64  	%rd422, %rd28, 3;
	setp.lt.u64 	%p15, %rd40, 4;
	@%p15 bra 	$L__BB0_22;
	shl.b64 	%rd261, %rd419, 2;
	add.s64 	%rd262, %rd39, %rd261;
	ld.global.u32 	%r99, [%rd262];
	add.s32 	%r100, %r99, %r8;
	mul.wide.s32 	%rd263, %r100, 4;
	add.s64 	%rd264, %rd2, %rd263;
	atom.global.add.u32 	%r101, [%rd264], 1;
	ld.global.u32 	%r102, [%rd262+4];
	add.s32 	%r103, %r102, %r8;
	mul.wide.s32 	%rd265, %r103, 4;
	add.s64 	%rd266, %rd2, %rd265;
	atom.global.add.u32 	%r104, [%rd266], 1;
	ld.global.u32 	%r105, [%rd262+8];
	add.s32 	%r106, %r105, %r8;
	mul.wide.s32 	%rd267, %r106, 4;
	add.s64 	%rd268, %rd2, %rd267;
	atom.global.add.u32 	%r107, [%rd268], 1;
	ld.global.u32 	%r108, [%rd262+12];
	add.s32 	%r109, %r108, %r8;
	mul.wide.s32 	%rd269, %r109, 4;
	add.s64 	%rd270, %rd2, %rd269;
	atom.global.add.u32 	%r110, [%rd270], 1;
	add.s64 	%rd419, %rd419, 4;
$L__BB0_22:
	setp.eq.s64 	%p16, %rd422, 0;
	@%p16 bra 	$L__BB0_25;
	shl.b64 	%rd271, %rd419, 2;
	add.s64 	%rd423, %rd39, %rd271;
$L__BB0_24:
	.pragma "nounroll";
	ld.global.u32 	%r111, [%rd423];
	add.s32 	%r112, %r111, %r8;
	mul.wide.s32 	%rd272, %r112, 4;
	add.s64 	%rd273, %rd2, %rd272;
	atom.global.add.u32 	%r113, [%rd273], 1;
	add.s64 	%rd423, %rd423, 4;
	add.s64 	%rd422, %rd422, -1;
	setp.ne.s64 	%p17, %rd422, 0;
	@%p17 bra 	$L__BB0_24;
$L__BB0_25:
	ld.param.u32 	%r268, [_Z9CountSortPiS_ii_param_3];
	bar.sync 	0;
	cvt.s64.s32 	%rd51, %r268;
	mov.u32 	%r114, %ntid.x;
	cvt.u64.u32 	%rd52, %r114;
	and.b64  	%rd274, %rd51, -4294967296;
	setp.ne.s64 	%p18, %rd274, 0;
	@%p18 bra 	$L__BB0_27;
	cvt.u32.u64 	%r115, %rd52;
	cvt.u32.u64 	%r116, %rd51;
	div.u32 	%r117, %r116, %r115;
	mul.lo.s32 	%r118, %r117, %r115;
	sub.s32 	%r119, %r116, %r118;
	cvt.u64.u32 	%rd424, %r117;
	cvt.u64.u32 	%rd425, %r119;
	bra.uni 	$L__BB0_28;
$L__BB0_27:
	div.u64 	%rd424, %rd51, %rd52;
	mul.lo.s64 	%rd275, %rd424, %rd52;
	sub.s64 	%rd425, %rd51, %rd275;
$L__BB0_28:
	mov.u32 	%r120, %tid.x;
	setp.eq.s32 	%p19, %r120, %r7;
	cvt.u64.u32 	%rd276, %r120;
	cvt.u64.u32 	%rd277, %r12;
	mul.lo.s64 	%rd279, %rd51, %rd277;
	mad.lo.s64 	%rd445, %rd424, %rd276, %rd279;
	add.s64 	%rd280, %rd445, %rd424;
	setp.ne.s64 	%p20, %rd425, 0;
	selp.b64 	%rd281, %rd425, 0, %p19;
	selp.b64 	%rd282, %rd281, 0, %p20;
	add.s64 	%rd283, %rd280, %rd282;
	setp.eq.s32 	%p21, %r12, 0;
	setp.ge.u64 	%p22, %rd445, %rd283;
	or.pred  	%p23, %p21, %p22;
	@%p23 bra 	$L__BB0_128;
	add.s64 	%rd61, %rd282, %rd424;
	add.s64 	%rd284, %rd61, -1;
	and.b64  	%rd62, %rd61, 15;
	setp.lt.u64 	%p24, %rd284, 15;
	@%p24 bra 	$L__BB0_80;
	and.b64  	%rd427, %rd61, -16;
	shl.b64 	%rd285, %rd445, 2;
	add.s64 	%rd286, %rd285, %rd2;
	add.s64 	%rd426, %rd286, 32;
	cvt.u32.u64 	%r122, %rd51;
$L__BB0_31:
	.pragma "nounroll";
	or.b64  	%rd287, %rd445, %rd51;
	and.b64  	%rd288, %rd287, -4294967296;
	setp.ne.s64 	%p25, %rd288, 0;
	@%p25 bra 	$L__BB0_33;
	cvt.u32.u64 	%r123, %rd445;
	rem.u32 	%r124, %r123, %r122;
	cvt.u64.u32 	%rd429, %r124;
	bra.uni 	$L__BB0_34;
$L__BB0_33:
	rem.u64 	%rd429, %rd445, %rd51;
$L__BB0_34:
	shl.b64 	%rd289, %rd429, 2;
	add.s64 	%rd290, %rd2, %rd289;
	ld.global.u32 	%r125, [%rd426+-32];
	atom.global.add.u32 	%r126, [%rd290], %r125;
	add.s64 	%rd71, %rd445, 1;
	or.b64  	%rd291, %rd71, %rd51;
	and.b64  	%rd292, %rd291, -4294967296;
	setp.ne.s64 	%p26, %rd292, 0;
	@%p26 bra 	$L__BB0_36;
	cvt.u32.u64 	%r128, %rd71;
	rem.u32 	%r129, %r128, %r122;
	cvt.u64.u32 	%rd430, %r129;
	bra.uni 	$L__BB0_37;
$L__BB0_36:
	rem.u64 	%rd430, %rd71, %rd51;
$L__BB0_37:
	shl.b64 	%rd293, %rd430, 2;
	add.s64 	%rd294, %rd2, %rd293;
	ld.global.u32 	%r130, [%rd426+-28];
	atom.global.add.u32 	%r131, [%rd294], %r130;
	add.s64 	%rd75, %rd445, 2;
	or.b64  	%rd295, %rd75, %rd51;
	and.b64  	%rd296, %rd295, -4294967296;
	setp.ne.s64 	%p27, %rd296, 0;
	@%p27 bra 	$L__BB0_39;
	cvt.u32.u64 	%r133, %rd75;
	rem.u32 	%r134, %r133, %r122;
	cvt.u64.u32 	%rd431, %r134;
	bra.uni 	$L__BB0_40;
$L__BB0_39:
	rem.u64 	%rd431, %rd75, %rd51;
$L__BB0_40:
	shl.b64 	%rd297, %rd431, 2;
	add.s64 	%rd298, %rd2, %rd297;
	ld.global.u32 	%r135, [%rd426+-24];
	atom.global.add.u32 	%r136, [%rd298], %r135;
	add.s64 	%rd79, %rd445, 3;
	or.b64  	%rd299, %rd79, %rd51;
	and.b64  	%rd300, %rd299, -4294967296;
	setp.ne.s64 	%p28, %rd300, 0;
	@%p28 bra 	$L__BB0_42;
	cvt.u32.u64 	%r138, %rd79;
	rem.u32 	%r139, %r138, %r122;
	cvt.u64.u32 	%rd432, %r139;
	bra.uni 	$L__BB0_43;
$L__BB0_42:
	rem.u64 	%rd432, %rd79, %rd51;
$L__BB0_43:
	shl.b64 	%rd301, %rd432, 2;
	add.s64 	%rd302, %rd2, %rd301;
	ld.global.u32 	%r140, [%rd426+-20];
	atom.global.add.u32 	%r141, [%rd302], %r140;
	add.s64 	%rd83, %rd445, 4;
	or.b64  	%rd303, %rd83, %rd51;
	and.b64  	%rd304, %rd303, -4294967296;
	setp.ne.s64 	%p29, %rd304, 0;
	@%p29 bra 	$L__BB0_45;
	cvt.u32.u64 	%r143, %rd83;
	rem.u32 	%r144, %r143, %r122;
	cvt.u64.u32 	%rd433, %r144;
	bra.uni 	$L__BB0_46;
$L__BB0_45:
	rem.u64 	%rd433, %rd83, %rd51;
$L__BB0_46:
	shl.b64 	%rd305, %rd433, 2;
	add.s64 	%rd306, %rd2, %rd305;
	ld.global.u32 	%r145, [%rd426+-16];
	atom.global.add.u32 	%r146, [%rd306], %r145;
	add.s64 	%rd87, %rd445, 5;
	or.b64  	%rd307, %rd87, %rd51;
	and.b64  	%rd308, %rd307, -4294967296;
	setp.ne.s64 	%p30, %rd308, 0;
	@%p30 bra 	$L__BB0_48;
	cvt.u32.u64 	%r148, %rd87;
	rem.u32 	%r149, %r148, %r122;
	cvt.u64.u32 	%rd434, %r149;
	bra.uni 	$L__BB0_49;
$L__BB0_48:
	rem.u64 	%rd434, %rd87, %rd51;
$L__BB0_49:
	shl.b64 	%rd309, %rd434, 2;
	add.s64 	%rd310, %rd2, %rd309;
	ld.global.u32 	%r150, [%rd426+-12];
	atom.global.add.u32 	%r151, [%rd310], %r150;
	add.s64 	%rd91, %rd445, 6;
	or.b64  	%rd311, %rd91, %rd51;
	and.b64  	%rd312, %rd311, -4294967296;
	setp.ne.s64 	%p31, %rd312, 0;
	@%p31 bra 	$L__BB0_51;
	cvt.u32.u64 	%r153, %rd91;
	rem.u32 	%r154, %r153, %r122;
	cvt.u64.u32 	%rd435, %r154;
	bra.uni 	$L__BB0_52;
$L__BB0_51:
	rem.u64 	%rd435, %rd91, %rd51;
$L__BB0_52:
	shl.b64 	%rd313, %rd435, 2;
	add.s64 	%rd314, %rd2, %rd313;
	ld.global.u32 	%r155, [%rd426+-8];
	atom.global.add.u32 	%r156, [%rd314], %r155;
	add.s64 	%rd95, %rd445, 7;
	or.b64  	%rd315, %rd95, %rd51;
	and.b64  	%rd316, %rd315, -4294967296;
	setp.ne.s64 	%p32, %rd316, 0;
	@%p32 bra 	$L__BB0_54;
	cvt.u32.u64 	%r158, %rd95;
	rem.u32 	%r159, %r158, %r122;
	cvt.u64.u32 	%rd436, %r159;
	bra.uni 	$L__BB0_55;
$L__BB0_54:
	rem.u64 	%rd436, %rd95, %rd51;
$L__BB0_55:
	shl.b64 	%rd317, %rd436, 2;
	add.s64 	%rd318, %rd2, %rd317;
	ld.global.u32 	%r160, [%rd426+-4];
	atom.global.add.u32 	%r161, [%rd318], %r160;
	add.s64 	%rd99, %rd445, 8;
	or.b64  	%rd319, %rd99, %rd51;
	and.b64  	%rd320, %rd319, -4294967296;
	setp.ne.s64 	%p33, %rd320, 0;
	@%p33 bra 	$L__BB0_57;
	cvt.u32.u64 	%r163, %rd99;
	rem.u32 	%r164, %r163, %r122;
	cvt.u64.u32 	%rd437, %r164;
	bra.uni 	$L__BB0_58;
$L__BB0_57:
	rem.u64 	%rd437, %rd99, %rd51;
$L__BB0_58:
	shl.b64 	%rd321, %rd437, 2;
	add.s64 	%rd322, %rd2, %rd321;
	ld.global.u32 	%r165, [%rd426];
	atom.global.add.u32 	%r166, [%rd322], %r165;
	add.s64 	%rd103, %rd445, 9;
	or.b64  	%rd323, %rd103, %rd51;
	and.b64  	%rd324, %rd323, -4294967296;
	setp.ne.s64 	%p34, %rd324, 0;
	@%p34 bra 	$L__BB0_60;
	cvt.u32.u64 	%r168, %rd103;
	rem.u32 	%r169, %r168, %r122;
	cvt.u64.u32 	%rd438, %r169;
	bra.uni 	$L__BB0_61;
$L__BB0_60:
	rem.u64 	%rd438, %rd103, %rd51;
$L__BB0_61:
	shl.b64 	%rd325, %rd438, 2;
	add.s64 	%rd326, %rd2, %rd325;
	ld.global.u32 	%r170, [%rd426+4];
	atom.global.add.u32 	%r171, [%rd326], %r170;
	add.s64 	%rd107, %rd445, 10;
	or.b64  	%rd327, %rd107, %rd51;
	and.b64  	%rd328, %rd327, -4294967296;
	setp.ne.s64 	%p35, %rd328, 0;
	@%p35 bra 	$L__BB0_63;
	cvt.u32.u64 	%r173, %rd107;
	rem.u32 	%r174, %r173, %r122;
	cvt.u64.u32 	%rd439, %r174;
	bra.uni 	$L__BB0_64;
$L__BB0_63:
	rem.u64 	%rd439, %rd107, %rd51;
$L__BB0_64:
	shl.b64 	%rd329, %rd439, 2;
	add.s64 	%rd330, %rd2, %rd329;
	ld.global.u32 	%r175, [%rd426+8];
	atom.global.add.u32 	%r176, [%rd330], %r175;
	add.s64 	%rd111, %rd445, 11;
	or.b64  	%rd331, %rd111, %rd51;
	and.b64  	%rd332, %rd331, -4294967296;
	setp.ne.s64 	%p36, %rd332, 0;
	@%p36 bra 	$L__BB0_66;
	cvt.u32.u64 	%r178, %rd111;
	rem.u32 	%r179, %r178, %r122;
	cvt.u64.u32 	%rd440, %r179;
	bra.uni 	$L__BB0_67;
$L__BB0_66:
	rem.u64 	%rd440, %rd111, %rd51;
$L__BB0_67:
	shl.b64 	%rd333, %rd440, 2;
	add.s64 	%rd334, %rd2, %rd333;
	ld.global.u32 	%r180, [%rd426+12];
	atom.global.add.u32 	%r181, [%rd334], %r180;
	add.s64 	%rd115, %rd445, 12;
	or.b64  	%rd335, %rd115, %rd51;
	and.b64  	%rd336, %rd335, -4294967296;
	setp.ne.s64 	%p37, %rd336, 0;
	@%p37 bra 	$L__BB0_69;
	cvt.u32.u64 	%r183, %rd115;
	rem.u32 	%r184, %r183, %r122;
	cvt.u64.u32 	%rd441, %r184;
	bra.uni 	$L__BB0_70;
$L__BB0_69:
	rem.u64 	%rd441, %rd115, %rd51;
$L__BB0_70:
	shl.b64 	%rd337, %rd441, 2;
	add.s64 	%rd338, %rd2, %rd337;
	ld.global.u32 	%r185, [%rd426+16];
	atom.global.add.u32 	%r186, [%rd338], %r185;
	add.s64 	%rd119, %rd445, 13;
	or.b64  	%rd339, %rd119, %rd51;
	and.b64  	%rd340, %rd339, -4294967296;
	setp.ne.s64 	%p38, %rd340, 0;
	@%p38 bra 	$L__BB0_72;
	cvt.u32.u64 	%r188, %rd119;
	rem.u32 	%r189, %r188, %r122;
	cvt.u64.u32 	%rd442, %r189;
	bra.uni 	$L__BB0_73;
$L__BB0_72:
	rem.u64 	%rd442, %rd119, %rd51;
$L__BB0_73:
	shl.b64 	%rd341, %rd442, 2;
	add.s64 	%rd342, %rd2, %rd341;
	ld.global.u32 	%r190, [%rd426+20];
	atom.global.add.u32 	%r191, [%rd342], %r190;
	add.s64 	%rd123, %rd445, 14;
	or.b64  	%rd343, %rd123, %rd51;
	and.b64  	%rd344, %rd343, -4294967296;
	setp.ne.s64 	%p39, %rd344, 0;
	@%p39 bra 	$L__BB0_75;
	cvt.u32.u64 	%r193, %rd123;
	rem.u32 	%r194, %r193, %r122;
	cvt.u64.u32 	%rd443, %r194;
	bra.uni 	$L__BB0_76;
$L__BB0_75:
	rem.u64 	%rd443, %rd123, %rd51;
$L__BB0_76:
	shl.b64 	%rd345, %rd443, 2;
	add.s64 	%rd346, %rd2, %rd345;
	ld.global.u32 	%r195, [%rd426+24];
	atom.global.add.u32 	%r196, [%rd346], %r195;
	add.s64 	%rd127, %rd445, 15;
	or.b64  	%rd347, %rd127, %rd51;
	and.b64  	%rd348, %rd347, -4294967296;
	setp.ne.s64 	%p40, %rd348, 0;
	@%p40 bra 	$L__BB0_78;
	cvt.u32.u64 	%r198, %rd127;
	rem.u32 	%r199, %r198, %r122;
	cvt.u64.u32 	%rd444, %r199;
	bra.uni 	$L__BB0_79;
$L__BB0_78:
	rem.u64 	%rd444, %rd127, %rd51;
$L__BB0_79:
	shl.b64 	%rd349, %rd444, 2;
	add.s64 	%rd350, %rd2, %rd349;
	ld.global.u32 	%r200, [%rd426+28];
	atom.global.add.u32 	%r201, [%rd350], %r200;
	add.s64 	%rd445, %rd445, 16;
	add.s64 	%rd427, %rd427, -16;
	add.s64 	%rd426, %rd426, 64;
	setp.ne.s64 	%p41, %rd427, 0;
	@%p41 bra 	$L__BB0_31;
$L__BB0_80:
	setp.eq.s64 	%p42, %rd62, 0;
	@%p42 bra 	$L__BB0_128;
	and.b64  	%rd135, %rd61, 7;
	setp.lt.u64 	%p43, %rd62, 8;
	@%p43 bra 	$L__BB0_107;
	or.b64  	%rd351, %rd445, %rd51;
	and.b64  	%rd352, %rd351, -4294967296;
	setp.ne.s64 	%p44, %rd352, 0;
	@%p44 bra 	$L__BB0_84;
	cvt.u32.u64 	%r202, %rd51;
	cvt.u32.u64 	%r203, %rd445;
	rem.u32 	%r204, %r203, %r202;
	cvt.u64.u32 	%rd446, %r204;
	bra.uni 	$L__BB0_85;
$L__BB0_84:
	rem.u64 	%rd446, %rd445, %rd51;
$L__BB0_85:
	shl.b64 	%rd353, %rd446, 2;
	add.s64 	%rd354, %rd2, %rd353;
	shl.b64 	%rd355, %rd445, 2;
	add.s64 	%rd139, %rd2, %rd355;
	ld.global.u32 	%r205, [%rd139];
	atom.global.add.u32 	%r206, [%rd354], %r205;
	add.s64 	%rd140, %rd445, 1;
	or.b64  	%rd356, %rd140, %rd51;
	and.b64  	%rd357, %rd356, -4294967296;
	setp.ne.s64 	%p45, %rd357, 0;
	@%p45 bra 	$L__BB0_87;
	cvt.u32.u64 	%r207, %rd51;
	cvt.u32.u64 	%r208, %rd140;
	rem.u32 	%r209, %r208, %r207;
	cvt.u64.u32 	%rd447, %r209;
	bra.uni 	$L__BB0_88;
$L__BB0_87:
	rem.u64 	%rd447, %rd140, %rd51;
$L__BB0_88:
	shl.b64 	%rd358, %rd447, 2;
	add.s64 	%rd359, %rd2, %rd358;
	ld.global.u32 	%r210, [%rd139+4];
	atom.global.add.u32 	%r211, [%rd359], %r210;
	add.s64 	%rd144, %rd445, 2;
	or.b64  	%rd360, %rd144, %rd51;
	and.b64  	%rd361, %rd360, -4294967296;
	setp.ne.s64 	%p46, %rd361, 0;
	@%p46 bra 	$L__BB0_90;
	cvt.u32.u64 	%r212, %rd51;
	cvt.u32.u64 	%r213, %rd144;
	rem.u32 	%r214, %r213, %r212;
	cvt.u64.u32 	%rd448, %r214;
	bra.uni 	$L__BB0_91;
$L__BB0_90:
	rem.u64 	%rd448, %rd144, %rd51;
$L__BB0_91:
	shl.b64 	%rd362, %rd448, 2;
	add.s64 	%rd363, %rd2, %rd362;
	ld.global.u32 	%r215, [%rd139+8];
	atom.global.add.u32 	%r216, [%rd363], %r215;
	add.s64 	%rd148, %rd445, 3;
	or.b64  	%rd364, %rd148, %rd51;
	and.b64  	%rd365, %rd364, -4294967296;
	setp.ne.s64 	%p47, %rd365, 0;
	@%p47 bra 	$L__BB0_93;
	cvt.u32.u64 	%r217, %rd51;
	cvt.u32.u64 	%r218, %rd148;
	rem.u32 	%r219, %r218, %r217;
	cvt.u64.u32 	%rd449, %r219;
	bra.uni 	$L__BB0_94;
$L__BB0_93:
	rem.u64 	%rd449, %rd148, %rd51;
$L__BB0_94:
	shl.b64 	%rd366, %rd449, 2;
	add.s64 	%rd367, %rd2, %rd366;
	ld.global.u32 	%r220, [%rd139+12];
	atom.global.add.u32 	%r221, [%rd367], %r220;
	add.s64 	%rd152, %rd445, 4;
	or.b64  	%rd368, %rd152, %rd51;
	and.b64  	%rd369, %rd368, -4294967296;
	setp.ne.s64 	%p48, %rd369, 0;
	@%p48 bra 	$L__BB0_96;
	cvt.u32.u64 	%r222, %rd51;
	cvt.u32.u64 	%r223, %rd152;
	rem.u32 	%r224, %r223, %r222;
	cvt.u64.u32 	%rd450, %r224;
	bra.uni 	$L__BB0_97;
$L__BB0_96:
	rem.u64 	%rd450, %rd152, %rd51;
$L__BB0_97:
	shl.b64 	%rd370, %rd450, 2;
	add.s64 	%rd371, %rd2, %rd370;
	ld.global.u32 	%r225, [%rd139+16];
	atom.global.add.u32 	%r226, [%rd371], %r225;
	add.s64 	%rd156, %rd445, 5;
	or.b64  	%rd372, %rd156, %rd51;
	and.b64  	%rd373, %rd372, -4294967296;
	setp.ne.s64 	%p49, %rd373, 0;
	@%p49 bra 	$L__BB0_99;
	cvt.u32.u64 	%r227, %rd51;
	cvt.u32.u64 	%r228, %rd156;
	rem.u32 	%r229, %r228, %r227;
	cvt.u64.u32 	%rd451, %r229;
	bra.uni 	$L__BB0_100;
$L__BB0_99:
	rem.u64 	%rd451, %rd156, %rd51;
$L__BB0_100:
	shl.b64 	%rd374, %rd451, 2;
	add.s64 	%rd375, %rd2, %rd374;
	ld.global.u32 	%r230, [%rd139+20];
	atom.global.add.u32 	%r231, [%rd375], %r230;
	add.s64 	%rd160, %rd445, 6;
	or.b64  	%rd376, %rd160, %rd51;
	and.b64  	%rd377, %rd376, -4294967296;
	setp.ne.s64 	%p50, %rd377, 0;
	@%p50 bra 	$L__BB0_102;
	cvt.u32.u64 	%r232, %rd51;
	cvt.u32.u64 	%r233, %rd160;
	rem.u32 	%r234, %r233, %r232;
	cvt.u64.u32 	%rd452, %r234;
	bra.uni 	$L__BB0_103;
$L__BB0_102:
	rem.u64 	%rd452, %rd160, %rd51;
$L__BB0_103:
	shl.b64 	%rd378, %rd452, 2;
	add.s64 	%rd379, %rd2, %rd378;
	ld.global.u32 	%r235, [%rd139+24];
	atom.global.add.u32 	%r236, [%rd379], %r235;
	add.s64 	%rd164, %rd445, 7;
	or.b64  	%rd380, %rd164, %rd51;
	and.b64  	%rd381, %rd380, -4294967296;
	setp.ne.s64 	%p51, %rd381, 0;
	@%p51 bra 	$L__BB0_105;
	cvt.u32.u64 	%r237, %rd51;
	cvt.u32.u64 	%r238, %rd164;
	rem.u32 	%r239, %r238, %r237;
	cvt.u64.u32 	%rd453, %r239;
	bra.uni 	$L__BB0_106;
$L__BB0_105:
	rem.u64 	%rd453, %rd164, %rd51;
$L__BB0_106:
	shl.b64 	%rd382, %rd453, 2;
	add.s64 	%rd383, %rd2, %rd382;
	ld.global.u32 	%r240, [%rd139+28];
	atom.global.add.u32 	%r241, [%rd383], %r240;
	add.s64 	%rd445, %rd445, 8;
$L__BB0_107:
	setp.eq.s64 	%p52, %rd135, 0;
	@%p52 bra 	$L__BB0_128;
	and.b64  	%rd460, %rd61, 3;
	setp.lt.u64 	%p53, %rd135, 4;
	@%p53 bra 	$L__BB0_122;
	or.b64  	%rd384, %rd445, %rd51;
	and.b64  	%rd385, %rd384, -4294967296;
	setp.ne.s64 	%p54, %rd385, 0;
	@%p54 bra 	$L__BB0_111;
	cvt.u32.u64 	%r242, %rd51;
	cvt.u32.u64 	%r243, %rd445;
	rem.u32 	%r244, %r243, %r242;
	cvt.u64.u32 	%rd455, %r244;
	bra.uni 	$L__BB0_112;
$L__BB0_111:
	rem.u64 	%rd455, %rd445, %rd51;
$L__BB0_112:
	shl.b64 	%rd386, %rd455, 2;
	add.s64 	%rd387, %rd2, %rd386;
	shl.b64 	%rd388, %rd445, 2;
	add.s64 	%rd174, %rd2, %rd388;
	ld.global.u32 	%r245, [%rd174];
	atom.global.add.u32 	%r246, [%rd387], %r245;
	add.s64 	%rd175, %rd445, 1;
	or.b64  	%rd389, %rd175, %rd51;
	and.b64  	%rd390, %rd389, -4294967296;
	setp.ne.s64 	%p55, %rd390, 0;
	@%p55 bra 	$L__BB0_114;
	cvt.u32.u64 	%r247, %rd51;
	cvt.u32.u64 	%r248, %rd175;
	rem.u32 	%r249, %r248, %r247;
	cvt.u64.u32 	%rd456, %r249;
	bra.uni 	$L__BB0_115;
$L__BB0_114:
	rem.u64 	%rd456, %rd175, %rd51;
$L__BB0_115:
	shl.b64 	%rd391, %rd456, 2;
	add.s64 	%rd392, %rd2, %rd391;
	ld.global.u32 	%r250, [%rd174+4];
	atom.global.add.u32 	%r251, [%rd392], %r250;
	add.s64 	%rd179, %rd445, 2;
	or.b64  	%rd393, %rd179, %rd51;
	and.b64  	%rd394, %rd393, -4294967296;
	setp.ne.s64 	%p56, %rd394, 0;
	@%p56 bra 	$L__BB0_117;
	cvt.u32.u64 	%r252, %rd51;
	cvt.u32.u64 	%r253, %rd179;
	rem.u32 	%r254, %r253, %r252;
	cvt.u64.u32 	%rd457, %r254;
	bra.uni 	$L__BB0_118;
$L__BB0_117:
	rem.u64 	%rd457, %rd179, %rd51;
$L__BB0_118:
	shl.b64 	%rd395, %rd457, 2;
	add.s64 	%rd396, %rd2, %rd395;
	ld.global.u32 	%r255, [%rd174+8];
	atom.global.add.u32 	%r256, [%rd396], %r255;
	add.s64 	%rd183, %rd445, 3;
	or.b64  	%rd397, %rd183, %rd51;
	and.b64  	%rd398, %rd397, -4294967296;
	setp.ne.s64 	%p57, %rd398, 0;
	@%p57 bra 	$L__BB0_120;
	cvt.u32.u64 	%r257, %rd51;
	cvt.u32.u64 	%r258, %rd183;
	rem.u32 	%r259, %r258, %r257;
	cvt.u64.u32 	%rd458, %r259;
	bra.uni 	$L__BB0_121;
$L__BB0_120:
	rem.u64 	%rd458, %rd183, %rd51;
$L__BB0_121:
	shl.b64 	%rd399, %rd458, 2;
	add.s64 	%rd400, %rd2, %rd399;
	ld.global.u32 	%r260, [%rd174+12];
	atom.global.add.u32 	%r261, [%rd400], %r260;
	add.s64 	%rd445, %rd445, 4;
$L__BB0_122:
	setp.eq.s64 	%p58, %rd460, 0;
	@%p58 bra 	$L__BB0_128;
	shl.b64 	%rd401, %rd445, 2;
	add.s64 	%rd461, %rd2, %rd401;
	cvt.u32.u64 	%r262, %rd51;
$L__BB0_124:
	.pragma "nounroll";
	or.b64  	%rd402, %rd445, %rd51;
	and.b64  	%rd403, %rd402, -4294967296;
	setp.ne.s64 	%p59, %rd403, 0;
	@%p59 bra 	$L__BB0_126;
	cvt.u32.u64 	%r263, %rd445;
	rem.u32 	%r264, %r263, %r262;
	cvt.u64.u32 	%rd463, %r264;
	bra.uni 	$L__BB0_127;
$L__BB0_126:
	rem.u64 	%rd463, %rd445, %rd51;
$L__BB0_127:
	shl.b64 	%rd404, %rd463, 2;
	add.s64 	%rd405, %rd2, %rd404;
	ld.global.u32 	%r265, [%rd461];
	atom.global.add.u32 	%r266, [%rd405], %r265;
	add.s64 	%rd445, %rd445, 1;
	add.s64 	%rd461, %rd461, 4;
	add.s64 	%rd460, %rd460, -1;
	setp.ne.s64 	%p60, %rd460, 0;
	@%p60 bra 	$L__BB0_124;
$L__BB0_128:
	bar.sync 	0;
	ret;

}


// ===== COMPILED SASS (sm_100) =====

	.target	sm_100

	.elftype	@"ET_EXEC"


//--------------------- .note.nv.tkinfo           --------------------------
	.section	.note.nv.tkinfo,"",@"SHT_NOTE"
	.sectionflags	@"SHF_NOTE_NV_TKINFO"
	.tkinfo
        /*0018*/ 	.word	0x00000002
        /*0030*/ 	.string	""
        /*0030*/ 	.string	"ptxas"
        /*0030*/ 	.string	"Cuda compilation tools, release 13.0, V13.0.88"
        /*0030*/ 	.string	"Build cuda_13.0.r13.0/compiler.36424714_0"
        /*0030*/ 	.string	"-arch sm_100 -m 64 "



//--------------------- .note.nv.cuinfo           --------------------------
	.section	.note.nv.cuinfo,"",@"SHT_NOTE"
	.sectionflags	@"SHF_NOTE_NV_CUINFO"
        /*0018*/ 	.short	0x0002
        /*001a*/ 	.short	0x0064
        /*001c*/ 	.short	0x0082
	.zero		2


//--------------------- .nv.info                  --------------------------
	.section	.nv.info,"",@"SHT_CUDA_INFO"
	.align	4


	//----- nvinfo : EIATTR_REGCOUNT
	.align		4
        /*0000*/ 	.byte	0x04, 0x2f
        /*0002*/ 	.short	(.L_1 - .L_0)
	.align		4
.L_0:
        /*0004*/ 	.word	index@(_Z9CountSortPiS_ii)
        /*0008*/ 	.word	0x0000001c


	//----- nvinfo : EIATTR_FRAME_SIZE
	.align		4
.L_1:
        /*000c*/ 	.byte	0x04, 0x11
        /*000e*/ 	.short	(.L_3 - .L_2)
	.align		4
.L_2:
        /*0010*/ 	.word	index@($__internal_1_$__cuda_sm20_rem_u64)
        /*0014*/ 	.word	0x00000000


	//----- nvinfo : EIATTR_FRAME_SIZE
	.align		4
.L_3:
        /*0018*/ 	.byte	0x04, 0x11
        /*001a*/ 	.short	(.L_5 - .L_4)
	.align		4
.L_4:
        /*001c*/ 	.word	index@($__internal_0_$__cuda_sm20_div_u64)
        /*0020*/ 	.word	0x00000000


	//----- nvinfo : EIATTR_FRAME_SIZE
	.align		4
.L_5:
        /*0024*/ 	.byte	0x04, 0x11
        /*0026*/ 	.short	(.L_7 - .L_6)
	.align		4
.L_6:
        /*0028*/ 	.word	index@(_Z9CountSortPiS_ii)
        /*002c*/ 	.word	0x00000000


	//----- nvinfo : EIATTR_MIN_STACK_SIZE
	.align		4
.L_7:
        /*0030*/ 	.byte	0x04, 0x12
        /*0032*/ 	.short	(.L_9 - .L_8)
	.align		4
.L_8:
        /*0034*/ 	.word	index@(_Z9CountSortPiS_ii)
        /*0038*/ 	.word	0x00000000
.L_9:


//--------------------- .nv.compat                --------------------------
	.section	.nv.compat,"",@"SHT_CUDA_COMPAT_INFO"
	.align	4
        /*0000*/ 	.byte	0x02, 0x09, 0x00, 0x00, 0x02, 0x02, 0x01, 0x00, 0x02, 0x05, 0x05, 0x00, 0x03, 0x07, 0x01, 0x01
        /*0010*/ 	.byte	0x02, 0x03, 0x00, 0x00, 0x02, 0x06, 0x01, 0x00, 0x04, 0x0b, 0x08, 0x00, 0x09, 0x00, 0x00, 0x00
        /*0020*/ 	.byte	0x00, 0x00, 0x00, 0x00


//--------------------- .nv.info._Z9CountSortPiS_ii --------------------------
	.section	.nv.info._Z9CountSortPiS_ii,"",@"SHT_CUDA_INFO"
	.sectionflags	@""
	.align	4


	//----- nvinfo : EIATTR_CUDA_API_VERSION
	.align		4
        /*0000*/ 	.byte	0x04, 0x37
        /*0002*/ 	.short	(.L_11 - .L_10)
.L_10:
        /*0004*/ 	.word	0x00000082


	//----- nvinfo : EIATTR_KPARAM_INFO
	.align		4
.L_11:
        /*0008*/ 	.byte	0x04, 0x17
        /*000a*/ 	.short	(.L_13 - .L_12)
.L_12:
        /*000c*/ 	.word	0x00000000
        /*0010*/ 	.short	0x0003
        /*0012*/ 	.short	0x0014
        /*0014*/ 	.byte	0x00, 0xf0, 0x11, 0x00


	//----- nvinfo : EIATTR_KPARAM_INFO
	.align		4
.L_13:
        /*0018*/ 	.byte	0x04, 0x17
        /*001a*/ 	.short	(.L_15 - .L_14)
.L_14:
        /*001c*/ 	.word	0x00000000
        /*0020*/ 	.short	0x0002
        /*0022*/ 	.short	0x0010
        /*0024*/ 	.byte	0x00, 0xf0, 0x11, 0x00


	//----- nvinfo : EIATTR_KPARAM_INFO
	.align		4
.L_15:
        /*0028*/ 	.byte	0x04, 0x17
        /*002a*/ 	.short	(.L_17 - .L_16)
.L_16:
        /*002c*/ 	.word	0x00000000
        /*0030*/ 	.short	0x0001
        /*0032*/ 	.short	0x0008
        /*0034*/ 	.byte	0x00, 0xf5, 0x21, 0x00


	//----- nvinfo : EIATTR_KPARAM_INFO
	.align		4
.L_17:
        /*0038*/ 	.byte	0x04, 0x17
        /*003a*/ 	.short	(.L_19 - .L_18)
.L_18:
        /*003c*/ 	.word	0x00000000
        /*0040*/ 	.short	0x0000
        /*0042*/ 	.short	0x0000
        /*0044*/ 	.byte	0x00, 0xf5, 0x21, 0x00


	//----- nvinfo : EIATTR_SPARSE_MMA_MASK
	.align		4
.L_19:
        /*0048*/ 	.byte	0x03, 0x50
        /*004a*/ 	.short	0x0000


	//----- nvinfo : EIATTR_MAXREG_COUNT
	.align		4
        /*004c*/ 	.byte	0x03, 0x1b
        /*004e*/ 	.short	0x00ff


	//----- nvinfo : EIATTR_NUM_BARRIERS
	.align		4
        /*0050*/ 	.byte	0x02, 0x4c
        /*0052*/ 	.byte	0x01
	.zero		1


	//----- nvinfo : EIATTR_MERCURY_ISA_VERSION
	.align		4
        /*0054*/ 	.byte	0x03, 0x5f
        /*0056*/ 	.short	0x0101


	//----- nvinfo : EIATTR_VRC_CTA_INIT_COUNT
	.align		4
        /*0058*/ 	.byte	0x02, 0x4a
	.zero		1
	.zero		1


	//----- nvinfo : EIATTR_EXIT_INSTR_OFFSETS
	.align		4
        /*005c*/ 	.byte	0x04, 0x1c
        /*005e*/ 	.short	(.L_21 - .L_20)


	//   ....[0]....
.L_20:
        /*0060*/ 	.word	0x000065d0


	//----- nvinfo : EIATTR_CRS_STACK_SIZE
	.align		4
.L_21:
        /*0064*/ 	.byte	0x04, 0x1e
        /*0066*/ 	.short	(.L_23 - .L_22)
.L_22:
        /*0068*/ 	.word	0x00000000


	//----- nvinfo : EIATTR_CBANK_PARAM_SIZE
	.align		4
.L_23:
        /*006c*/ 	.byte	0x03, 0x19
        /*006e*/ 	.short	0x0018


	//----- nvinfo : EIATTR_PARAM_CBANK
	.align		4
        /*0070*/ 	.byte	0x04, 0x0a
        /*0072*/ 	.short	(.L_25 - .L_24)
	.align		4
.L_24:
        /*0074*/ 	.word	index@(.nv.constant0._Z9CountSortPiS_ii)
        /*0078*/ 	.short	0x0380
        /*007a*/ 	.short	0x0018


	//----- nvinfo : EIATTR_SW_WAR
	.align		4
.L_25:
        /*007c*/ 	.byte	0x04, 0x36
        /*007e*/ 	.short	(.L_27 - .L_26)
.L_26:
        /*0080*/ 	.word	0x00000008
.L_27:


//--------------------- .nv.callgraph             --------------------------
	.section	.nv.callgraph,"",@"SHT_CUDA_CALLGRAPH"
	.align	4
	.sectionentsize	8
	.align		4
        /*0000*/ 	.word	0x00000000
	.align		4
        /*0004*/ 	.word	0xffffffff
	.align		4
        /*0008*/ 	.word	0x00000000
	.align		4
        /*000c*/ 	.word	0xfffffffe
	.align		4
        /*0010*/ 	.word	0x00000000
	.align		4
        /*0014*/ 	.word	0xfffffffd
	.align		4
        /*0018*/ 	.word	0x00000000
	.align		4
        /*001c*/ 	.word	0xfffffffc


//--------------------- .text._Z9CountSortPiS_ii  --------------------------
	.section	.text._Z9CountSortPiS_ii,"ax",@progbits
	.align	128
        .global         _Z9CountSortPiS_ii
        .type           _Z9CountSortPiS_ii,@function
        .size           _Z9CountSortPiS_ii,(.L_x_117 - _Z9CountSortPiS_ii)
        .other          _Z9CountSortPiS_ii,@"STO_CUDA_ENTRY STV_DEFAULT"
_Z9CountSortPiS_ii:
.text._Z9CountSortPiS_ii:
[----:B------:R-:W-:Y:S01]  /*0000*/  LDC R1, c[0x0][0x37c] ;  /* 0x0000df00ff017b82 */ /* 0x000fe20000000800 */
[----:B------:R-:W0:Y:S07]  /*0010*/  LDCU UR5, c[0x0][0x360] ;  /* 0x00006c00ff0577ac */ /* 0x000e2e0008000800 */
[----:B------:R-:W1:Y:S01]  /*0020*/  LDC R6, c[0x0][0x370] ;  /* 0x0000dc00ff067b82 */ /* 0x000e620000000800 */
[----:B------:R-:W-:-:S07]  /*0030*/  UMOV UR4, URZ ;  /* 0x000000ff00047c82 */ /* 0x000fce0008000000 */
[----:B------:R-:W2:Y:S08]  /*0040*/  LDC R11, c[0x0][0x390] ;  /* 0x0000e400ff0b7b82 */ /* 0x000eb00000000800 */
[----:B------:R-:W3:Y:S01]  /*0050*/  S2UR UR9, SR_CTAID.X ;  /* 0x00000000000979c3 */ /* 0x000ee20000002500 */
[----:B-1----:R-:W-:Y:S01]  /*0060*/  IABS R7, R6 ;  /* 0x0000000600077213 */ /* 0x002fe20000000000 */
[C---:B------:R-:W-:Y:S01]  /*0070*/  VIADD R10, R6.reuse, 0xffffffff ;  /* 0xffffffff060a7836 */ /* 0x040fe20000000000 */
[----:B------:R-:W-:-:S02]  /*0080*/  ISETP.NE.AND P1, PT, R6, RZ, PT ;  /* 0x000000ff0600720c */ /* 0x000fc40003f25270 */
[----:B------:R-:W1:Y:S01]  /*0090*/  I2F.RP R0, R7 ;  /* 0x0000000700007306 */ /* 0x000e620000209400 */
[----:B--2---:R-:W-:Y:S02]  /*00a0*/  IABS R9, R11 ;  /* 0x0000000b00097213 */ /* 0x004fe40000000000 */
[----:B------:R-:W-:-:S05]  /*00b0*/  ISETP.GE.AND P3, PT, R11, RZ, PT ;  /* 0x000000ff0b00720c */ /* 0x000fca0003f66270 */
[----:B-1----:R-:W1:Y:S02]  /*00c0*/  MUFU.RCP R0, R0 ;  /* 0x0000000000007308 */ /* 0x002e640000001000 */
[----:B-1----:R-:W-:-:S06]  /*00d0*/  VIADD R2, R0, 0xffffffe ;  /* 0x0ffffffe00027836 */ /* 0x002fcc0000000000 */
[----:B------:R1:W2:Y:S02]  /*00e0*/  F2I.FTZ.U32.TRUNC.NTZ R3, R2 ;  /* 0x0000000200037305 */ /* 0x0002a4000021f000 */
[----:B-1----:R-:W-:Y:S02]  /*00f0*/  IMAD.MOV.U32 R2, RZ, RZ, RZ ;  /* 0x000000ffff027224 */ /* 0x002fe400078e00ff */
[----:B--2---:R-:W-:-:S04]  /*0100*/  IMAD.MOV R4, RZ, RZ, -R3 ;  /* 0x000000ffff047224 */ /* 0x004fc800078e0a03 */
[----:B------:R-:W-:Y:S01]  /*0110*/  IMAD R5, R4, R7, RZ ;  /* 0x0000000704057224 */ /* 0x000fe200078e02ff */
[----:B------:R-:W-:-:S03]  /*0120*/  IABS R4, R6 ;  /* 0x0000000600047213 */ /* 0x000fc60000000000 */
[----:B------:R-:W-:Y:S01]  /*0130*/  IMAD.HI.U32 R3, R3, R5, R2 ;  /* 0x0000000503037227 */ /* 0x000fe200078e0002 */
[----:B------:R-:W-:Y:S02]  /*0140*/  IADD3 R8, PT, PT, RZ, -R4, RZ ;  /* 0x80000004ff087210 */ /* 0x000fe40007ffe0ff */
[----:B------:R-:W-:-:S03]  /*0150*/  LOP3.LUT R4, RZ, R6, RZ, 0x33, !PT ;  /* 0x00000006ff047212 */ /* 0x000fc600078e33ff */
[----:B------:R-:W-:Y:S02]  /*0160*/  IMAD.HI.U32 R0, R3, R9, RZ ;  /* 0x0000000903007227 */ /* 0x000fe400078e00ff */
[----:B------:R-:W1:Y:S02]  /*0170*/  S2R R3, SR_TID.X ;  /* 0x0000000000037919 */ /* 0x000e640000002100 */
[----:B------:R-:W-:-:S05]  /*0180*/  IMAD R2, R0, R8, R9 ;  /* 0x0000000800027224 */ /* 0x000fca00078e0209 */
[----:B------:R-:W-:-:S13]  /*0190*/  ISETP.GT.U32.AND P2, PT, R7, R2, PT ;  /* 0x000000020700720c */ /* 0x000fda0003f44070 */
[----:B------:R-:W-:-:S04]  /*01a0*/  @!P2 IMAD.IADD R2, R2, 0x1, -R7 ;  /* 0x000000010202a824 */ /* 0x000fc800078e0a07 */
[----:B------:R-:W-:Y:S01]  /*01b0*/  IMAD.IADD R5, R2, 0x1, -R7 ;  /* 0x0000000102057824 */ /* 0x000fe200078e0a07 */
[----:B------:R-:W-:-:S04]  /*01c0*/  ISETP.GT.U32.AND P0, PT, R7, R2, PT ;  /* 0x000000020700720c */ /* 0x000fc80003f04070 */
[----:B------:R-:W-:Y:S02]  /*01d0*/  SEL R5, R5, R2, !P0 ;  /* 0x0000000205057207 */ /* 0x000fe40004000000 */
[----:B---3--:R-:W-:Y:S02]  /*01e0*/  ISETP.NE.AND P0, PT, R10, UR9, PT ;  /* 0x000000090a007c0c */ /* 0x008fe4000bf05270 */
[----:B------:R-:W-:-:S04]  /*01f0*/  @!P3 IADD3 R5, PT, PT, -R5, RZ, RZ ;  /* 0x000000ff0505b210 */ /* 0x000fc80007ffe1ff */
[----:B------:R-:W-:-:S04]  /*0200*/  SEL R13, R4, R5, !P1 ;  /* 0x00000005040d7207 */ /* 0x000fc80004800000 */
[----:B------:R-:W-:-:S13]  /*0210*/  ISETP.EQ.OR P0, PT, R13, RZ, P0 ;  /* 0x000000ff0d00720c */ /* 0x000fda0000702670 */
[----:B01----:R-:W-:Y:S05]  /*0220*/  @P0 BRA `(.L_x_0) ;  /* 0x0000000000b80947 */ /* 0x003fea0003800000 */
[----:B------:R-:W-:Y:S01]  /*0230*/  IMAD R8, R0, R8, R9 ;  /* 0x0000000800087224 */ /* 0x000fe200078e0209 */
[----:B------:R-:W-:Y:S01]  /*0240*/  LOP3.LUT R2, R6, R11, RZ, 0x3c, !PT ;  /* 0x0000000b06027212 */ /* 0x000fe200078e3cff */
[----:B------:R-:W-:Y:S02]  /*0250*/  VIADD R5, R0, 0x1 ;  /* 0x0000000100057836 */ /* 0x000fe40000000000 */
[----:B------:R-:W-:Y:S01]  /*0260*/  @!P2 IMAD.IADD R8, R8, 0x1, -R7 ;  /* 0x000000010808a824 */ /* 0x000fe200078e0a07 */
[----:B------:R-:W-:Y:S02]  /*0270*/  ISETP.GE.AND P3, PT, R2, RZ, PT ;  /* 0x000000ff0200720c */ /* 0x000fe40003f66270 */
[----:B------:R-:W-:Y:S02]  /*0280*/  SEL R5, R5, R0, !P2 ;  /* 0x0000000005057207 */ /* 0x000fe40005000000 */
[----:B------:R-:W-:-:S13]  /*0290*/  ISETP.GE.U32.AND P0, PT, R8, R7, PT ;  /* 0x000000070800720c */ /* 0x000fda0003f06070 */
[----:B------:R-:W-:-:S05]  /*02a0*/  @P0 VIADD R5, R5, 0x1 ;  /* 0x0000000105050836 */ /* 0x000fca0000000000 */
[----:B------:R-:W-:-:S04]  /*02b0*/  @!P3 IADD3 R5, PT, PT, -R5, RZ, RZ ;  /* 0x000000ff0505b210 */ /* 0x000fc80007ffe1ff */
[----:B------:R-:W-:-:S05]  /*02c0*/  SEL R4, R4, R5, !P1 ;  /* 0x0000000504047207 */ /* 0x000fca0004800000 */
[----:B------:R-:W-:Y:S02]  /*02d0*/  IMAD.IADD R0, R13, 0x1, R4 ;  /* 0x000000010d007824 */ /* 0x000fe400078e0204 */
[----:B------:R-:W-:-:S03]  /*02e0*/  IMAD R6, R4, UR9, RZ ;  /* 0x0000000904067c24 */ /* 0x000fc6000f8e02ff */
[----:B------:R-:W-:-:S04]  /*02f0*/  SHF.R.S32.HI R7, RZ, 0x1f, R0 ;  /* 0x0000001fff077819 */ /* 0x000fc80000011400 */
[----:B------:R-:W-:-:S13]  /*0300*/  ISETP.NE.U32.AND P0, PT, R7, RZ, PT ;  /* 0x000000ff0700720c */ /* 0x000fda0003f05070 */
[----:B------:R-:W-:Y:S05]  /*0310*/  @P0 BRA `(.L_x_1) ;  /* 0x0000000000500947 */ /* 0x000fea0003800000 */
[----:B------:R-:W0:Y:S01]  /*0320*/  I2F.U32.RP R2, UR5 ;  /* 0x0000000500027d06 */ /* 0x000e220008209000 */
[----:B------:R-:W-:Y:S01]  /*0330*/  ISETP.NE.U32.AND P2, PT, RZ, UR5, PT ;  /* 0x00000005ff007c0c */ /* 0x000fe2000bf45070 */
[----:B------:R-:W-:-:S06]  /*0340*/  IMAD.MOV.U32 R17, RZ, RZ, RZ ;  /* 0x000000ffff117224 */ /* 0x000fcc00078e00ff */
[----:B0-----:R-:W0:Y:S02]  /*0350*/  MUFU.RCP R2, R2 ;  /* 0x0000000200027308 */ /* 0x001e240000001000 */
[----:B0-----:R-:W-:-:S06]  /*0360*/  VIADD R4, R2, 0xffffffe ;  /* 0x0ffffffe02047836 */ /* 0x001fcc0000000000 */
[----:B------:R0:W1:Y:S02]  /*0370*/  F2I.FTZ.U32.TRUNC.NTZ R5, R4 ;  /* 0x0000000400057305 */ /* 0x000064000021f000 */
[----:B0-----:R-:W-:Y:S02]  /*0380*/  HFMA2 R4, -RZ, RZ, 0, 0 ;  /* 0x00000000ff047431 */ /* 0x001fe400000001ff */
[----:B-1----:R-:W-:-:S04]  /*0390*/  IMAD.MOV R9, RZ, RZ, -R5 ;  /* 0x000000ffff097224 */ /* 0x002fc800078e0a05 */
[----:B------:R-:W-:-:S04]  /*03a0*/  IMAD R9, R9, UR5, RZ ;  /* 0x0000000509097c24 */ /* 0x000fc8000f8e02ff */
[----:B------:R-:W-:-:S06]  /*03b0*/  IMAD.HI.U32 R5, R5, R9, R4 ;  /* 0x0000000905057227 */ /* 0x000fcc00078e0004 */
[----:B------:R-:W-:-:S04]  /*03c0*/  IMAD.HI.U32 R16, R5, R0, RZ ;  /* 0x0000000005107227 */ /* 0x000fc800078e00ff */
[----:B------:R-:W-:-:S04]  /*03d0*/  IMAD.MOV R5, RZ, RZ, -R16 ;  /* 0x000000ffff057224 */ /* 0x000fc800078e0a10 */
[----:B------:R-:W-:-:S05]  /*03e0*/  IMAD R5, R5, UR5, R0 ;  /* 0x0000000505057c24 */ /* 0x000fca000f8e0200 */
[----:B------:R-:W-:-:S13]  /*03f0*/  ISETP.GE.U32.AND P0, PT, R5, UR5, PT ;  /* 0x0000000505007c0c */ /* 0x000fda000bf06070 */
[----:B------:R-:W-:Y:S02]  /*0400*/  @P0 VIADD R5, R5, -UR5 ;  /* 0x8000000505050c36 */ /* 0x000fe40008000000 */
[----:B------:R-:W-:-:S03]  /*0410*/  @P0 VIADD R16, R16, 0x1 ;  /* 0x0000000110100836 */ /* 0x000fc60000000000 */
[----:B------:R-:W-:-:S13]  /*0420*/  ISETP.GE.U32.AND P1, PT, R5, UR5, PT ;  /* 0x0000000505007c0c */ /* 0x000fda000bf26070 */
[----:B------:R-:W-:Y:S02]  /*0430*/  @P1 IADD3 R16, PT, PT, R16, 0x1, RZ ;  /* 0x0000000110101810 */ /* 0x000fe40007ffe0ff */
[----:B------:R-:W-:Y:S01]  /*0440*/  @!P2 LOP3.LUT R16, RZ, UR5, RZ, 0x33, !PT ;  /* 0x00000005ff10ac12 */ /* 0x000fe2000f8e33ff */
[----:B------:R-:W-:Y:S06]  /*0450*/  BRA `(.L_x_2) ;  /* 0x0000000000107947 */ /* 0x000fec0003800000 */
.L_x_1:
[----:B------:R-:W-:Y:S01]  /*0460*/  IMAD.U32 R8, RZ, RZ, UR5 ;  /* 0x00000005ff087e24 */ /* 0x000fe2000f8e00ff */
[----:B------:R-:W-:Y:S01]  /*0470*/  MOV R2, 0x4a0 ;  /* 0x000004a000027802 */ /* 0x000fe20000000f00 */
[----:B------:R-:W-:-:S07]  /*0480*/  IMAD.U32 R9, RZ, RZ, UR4 ;  /* 0x00000004ff097e24 */ /* 0x000fce000f8e00ff */
[----:B------:R-:W-:Y:S05]  /*0490*/  CALL.REL.NOINC `($__internal_0_$__cuda_sm20_div_u64) ;  /* 0x0000006000507944 */ /* 0x000fea0003c00000 */
.L_x_2:
[----:B------:R-:W-:Y:S01]  /*04a0*/  SHF.R.S32.HI R9, RZ, 0x1f, R6 ;  /* 0x0000001fff097819 */ /* 0x000fe20000011406 */
[----:B------:R-:W-:Y:S01]  /*04b0*/  IMAD.MOV.U32 R11, RZ, RZ, R3 ;  /* 0x000000ffff0b7224 */ /* 0x000fe200078e0003 */
[----:B------:R-:W-:Y:S01]  /*04c0*/  MOV R8, R6 ;  /* 0x0000000600087202 */ /* 0x000fe20000000f00 */
[----:B------:R-:W-:Y:S01]  /*04d0*/  IMAD.MOV.U32 R13, RZ, RZ, RZ ;  /* 0x000000ffff0d7224 */ /* 0x000fe200078e00ff */
[----:B------:R-:W-:Y:S01]  /*04e0*/  MOV R5, R17 ;  /* 0x0000001100057202 */ /* 0x000fe20000000f00 */
[----:B------:R-:W-:Y:S01]  /*04f0*/  IMAD.MOV.U32 R4, RZ, RZ, R16 ;  /* 0x000000ffff047224 */ /* 0x000fe200078e0010 */
[----:B------:R-:W-:Y:S06]  /*0500*/  BRA `(.L_x_3) ;  /* 0x0000000000a47947 */ /* 0x000fec0003800000 */
.L_x_0:
[----:B------:R-:W-:Y:S01]  /*0510*/  ISETP.GE.U32.AND P0, PT, R2, R7, PT ;  /* 0x000000070200720c */ /* 0x000fe20003f06070 */
[----:B------:R-:W-:Y:S01]  /*0520*/  @!P2 VIADD R0, R0, 0x1 ;  /* 0x000000010000a836 */ /* 0x000fe20000000000 */
[----:B------:R-:W-:-:S04]  /*0530*/  LOP3.LUT R6, R6, R11, RZ, 0x3c, !PT ;  /* 0x0000000b06067212 */ /* 0x000fc800078e3cff */
[----:B------:R-:W-:-:S07]  /*0540*/  ISETP.GE.AND P3, PT, R6, RZ, PT ;  /* 0x000000ff0600720c */ /* 0x000fce0003f66270 */
[----:B------:R-:W-:-:S06]  /*0550*/  @P0 VIADD R0, R0, 0x1 ;  /* 0x0000000100000836 */ /* 0x000fcc0000000000 */
[----:B------:R-:W-:-:S05]  /*0560*/  @!P3 IMAD.MOV R0, RZ, RZ, -R0 ;  /* 0x000000ffff00b224 */ /* 0x000fca00078e0a00 */
[----:B------:R-:W-:-:S04]  /*0570*/  SEL R0, R4, R0, !P1 ;  /* 0x0000000004007207 */ /* 0x000fc80004800000 */
[----:B------:R-:W-:-:S04]  /*0580*/  SHF.R.S32.HI R7, RZ, 0x1f, R0 ;  /* 0x0000001fff077819 */ /* 0x000fc80000011400 */
[----:B------:R-:W-:-:S13]  /*0590*/  ISETP.NE.U32.AND P0, PT, R7, RZ, PT ;  /* 0x000000ff0700720c */ /* 0x000fda0003f05070 */
[----:B------:R-:W-:Y:S05]  /*05a0*/  @P0 BRA `(.L_x_4) ;  /* 0x0000000000500947 */ /* 0x000fea0003800000 */
[----:B------:R-:W0:Y:S01]  /*05b0*/  I2F.U32.RP R2, UR5 ;  /* 0x0000000500027d06 */ /* 0x000e220008209000 */
[----:B------:R-:W-:Y:S01]  /*05c0*/  ISETP.NE.U32.AND P2, PT, RZ, UR5, PT ;  /* 0x00000005ff007c0c */ /* 0x000fe2000bf45070 */
[----:B------:R-:W-:-:S06]  /*05d0*/  IMAD.MOV.U32 R17, RZ, RZ, RZ ;  /* 0x000000ffff117224 */ /* 0x000fcc00078e00ff */
[----:B0-----:R-:W0:Y:S02]  /*05e0*/  MUFU.RCP R2, R2 ;  /* 0x0000000200027308 */ /* 0x001e240000001000 */
[----:B0-----:R-:W-:-:S06]  /*05f0*/  IADD3 R4, PT, PT, R2, 0xffffffe, RZ ;  /* 0x0ffffffe02047810 */ /* 0x001fcc0007ffe0ff */
[----:B------:R0:W1:Y:S02]  /*0600*/  F2I.FTZ.U32.TRUNC.NTZ R5, R4 ;  /* 0x0000000400057305 */ /* 0x000064000021f000 */
[----:B0-----:R-:W-:Y:S02]  /*0610*/  IMAD.MOV.U32 R4, RZ, RZ, RZ ;  /* 0x000000ffff047224 */ /* 0x001fe400078e00ff */
[----:B-1----:R-:W-:-:S04]  /*0620*/  IMAD.MOV R9, RZ, RZ, -R5 ;  /* 0x000000ffff097224 */ /* 0x002fc800078e0a05 */
[----:B------:R-:W-:-:S04]  /*0630*/  IMAD R9, R9, UR5, RZ ;  /* 0x0000000509097c24 */ /* 0x000fc8000f8e02ff */
[----:B------:R-:W-:-:S06]  /*0640*/  IMAD.HI.U32 R9, R5, R9, R4 ;  /* 0x0000000905097227 */ /* 0x000fcc00078e0004 */
[----:B------:R-:W-:-:S04]  /*0650*/  IMAD.HI.U32 R16, R9, R0, RZ ;  /* 0x0000000009107227 */ /* 0x000fc800078e00ff */
[----:B------:R-:W-:-:S04]  /*0660*/  IMAD.MOV R5, RZ, RZ, -R16 ;  /* 0x000000ffff057224 */ /* 0x000fc800078e0a10 */
[----:B------:R-:W-:-:S05]  /*0670*/  IMAD R5, R5, UR5, R0 ;  /* 0x0000000505057c24 */ /* 0x000fca000f8e0200 */
[----:B------:R-:W-:-:S13]  /*0680*/  ISETP.GE.U32.AND P0, PT, R5, UR5, PT ;  /* 0x0000000505007c0c */ /* 0x000fda000bf06070 */
[----:B------:R-:W-:Y:S01]  /*0690*/  @P0 IADD3 R5, PT, PT, R5, -UR5, RZ ;  /* 0x8000000505050c10 */ /* 0x000fe2000fffe0ff */
[----:B------:R-:W-:-:S03]  /*06a0*/  @P0 VIADD R16, R16, 0x1 ;  /* 0x0000000110100836 */ /* 0x000fc60000000000 */
[----:B------:R-:W-:-:S13]  /*06b0*/  ISETP.GE.U32.AND P1, PT, R5, UR5, PT ;  /* 0x0000000505007c0c */ /* 0x000fda000bf26070 */
[----:B------:R-:W-:Y:S01]  /*06c0*/  @P1 VIADD R16, R16, 0x1 ;  /* 0x0000000110101836 */ /* 0x000fe20000000000 */
[----:B------:R-:W-:Y:S01]  /*06d0*/  @!P2 LOP3.LUT R16, RZ, UR5, RZ, 0x33, !PT ;  /* 0x00000005ff10ac12 */ /* 0x000fe2000f8e33ff */
[----:B------:R-:W-:Y:S06]  /*06e0*/  BRA `(.L_x_5) ;  /* 0x0000000000107947 */ /* 0x000fec0003800000 */
.L_x_4:
[----:B------:R-:W-:Y:S01]  /*06f0*/  MOV R8, UR5 ;  /* 0x0000000500087c02 */ /* 0x000fe20008000f00 */
[----:B------:R-:W-:Y:S01]  /*0700*/  IMAD.U32 R9, RZ, RZ, UR4 ;  /* 0x00000004ff097e24 */ /* 0x000fe2000f8e00ff */
[----:B------:R-:W-:-:S07]  /*0710*/  MOV R2, 0x730 ;  /* 0x0000073000027802 */ /* 0x000fce0000000f00 */
[----:B------:R-:W-:Y:S05]  /*0720*/  CALL.REL.NOINC `($__internal_0_$__cuda_sm20_div_u64) ;  /* 0x0000005c00ac7944 */ /* 0x000fea0003c00000 */
.L_x_5:
[-C--:B------:R-:W-:Y:S01]  /*0730*/  IMAD R5, R17, R3.reuse, RZ ;  /* 0x0000000311057224 */ /* 0x080fe200078e02ff */
[----:B------:R-:W-:Y:S01]  /*0740*/  MOV R11, R0 ;  /* 0x00000000000b7202 */ /* 0x000fe20000000f00 */
[----:B------:R-:W-:-:S04]  /*0750*/  IMAD.WIDE.U32 R8, R16, R3, RZ ;  /* 0x0000000310087225 */ /* 0x000fc800078e00ff */
[----:B------:R-:W-:Y:S02]  /*0760*/  IMAD.IADD R9, R9, 0x1, R5 ;  /* 0x0000000109097824 */ /* 0x000fe400078e0205 */
[----:B------:R-:W-:Y:S02]  /*0770*/  IMAD.U32 R4, RZ, RZ, UR9 ;  /* 0x00000009ff047e24 */ /* 0x000fe4000f8e00ff */
[----:B------:R-:W-:Y:S02]  /*0780*/  IMAD.MOV.U32 R13, RZ, RZ, R7 ;  /* 0x000000ffff0d7224 */ /* 0x000fe400078e0007 */
[----:B------:R-:W-:-:S07]  /*0790*/  IMAD.MOV.U32 R5, RZ, RZ, RZ ;  /* 0x000000ffff057224 */ /* 0x000fce00078e00ff */
.L_x_3:
[----:B------:R-:W-:Y:S01]  /*07a0*/  ISETP.NE.U32.AND P0, PT, R7, RZ, PT ;  /* 0x000000ff0700720c */ /* 0x000fe20003f05070 */
[-C--:B------:R-:W-:Y:S02]  /*07b0*/  IMAD R2, R13, R4.reuse, RZ ;  /* 0x000000040d027224 */ /* 0x080fe400078e02ff */
[----:B------:R-:W-:-:S04]  /*07c0*/  IMAD.WIDE.U32 R8, R11, R4, R8 ;  /* 0x000000040b087225 */ /* 0x000fc800078e0008 */
[----:B------:R-:W-:Y:S01]  /*07d0*/  IMAD R5, R11, R5, R2 ;  /* 0x000000050b057224 */ /* 0x000fe200078e0202 */
[----:B------:R-:W-:-:S03]  /*07e0*/  MOV R15, R8 ;  /* 0x00000008000f7202 */ /* 0x000fc60000000f00 */
[----:B------:R-:W-:Y:S02]  /*07f0*/  IMAD.IADD R4, R9, 0x1, R5 ;  /* 0x0000000109047824 */ /* 0x000fe400078e0205 */
[----:B------:R-:W-:Y:S05]  /*0800*/  @P0 BRA `(.L_x_6) ;  /* 0x0000000000500947 */ /* 0x000fea0003800000 */
[----:B------:R-:W0:Y:S01]  /*0810*/  I2F.U32.RP R2, UR5 ;  /* 0x0000000500027d06 */ /* 0x000e220008209000 */
[----:B------:R-:W-:-:S07]  /*0820*/  ISETP.NE.U32.AND P1, PT, RZ, UR5, PT ;  /* 0x00000005ff007c0c */ /* 0x000fce000bf25070 */
[----:B0-----:R-:W0:Y:S02]  /*0830*/  MUFU.RCP R2, R2 ;  /* 0x0000000200027308 */ /* 0x001e240000001000 */
[----:B0-----:R-:W-:-:S06]  /*0840*/  VIADD R6, R2, 0xffffffe ;  /* 0x0ffffffe02067836 */ /* 0x001fcc0000000000 */
[----:B------:R0:W1:Y:S02]  /*0850*/  F2I.FTZ.U32.TRUNC.NTZ R7, R6 ;  /* 0x0000000600077305 */ /* 0x000064000021f000 */
[----:B0-----:R-:W-:Y:S02]  /*0860*/  IMAD.MOV.U32 R6, RZ, RZ, RZ ;  /* 0x000000ffff067224 */ /* 0x001fe400078e00ff */
[----:B-1----:R-:W-:-:S04]  /*0870*/  IMAD.MOV R5, RZ, RZ, -R7 ;  /* 0x000000ffff057224 */ /* 0x002fc800078e0a07 */
[----:B------:R-:W-:-:S04]  /*0880*/  IMAD R5, R5, UR5, RZ ;  /* 0x0000000505057c24 */ /* 0x000fc8000f8e02ff */
[----:B------:R-:W-:-:S06]  /*0890*/  IMAD.HI.U32 R7, R7, R5, R6 ;  /* 0x0000000507077227 */ /* 0x000fcc00078e0006 */
[----:B------:R-:W-:-:S05]  /*08a0*/  IMAD.HI.U32 R7, R7, R0, RZ ;  /* 0x0000000007077227 */ /* 0x000fca00078e00ff */
[----:B------:R-:W-:-:S05]  /*08b0*/  IADD3 R7, PT, PT, -R7, RZ, RZ ;  /* 0x000000ff07077210 */ /* 0x000fca0007ffe1ff */
[----:B------:R-:W-:Y:S02]  /*08c0*/  IMAD R0, R7, UR5, R0 ;  /* 0x0000000507007c24 */ /* 0x000fe4000f8e0200 */
[----:B------:R-:W-:-:S03]  /*08d0*/  HFMA2 R7, -RZ, RZ, 0, 0 ;  /* 0x00000000ff077431 */ /* 0x000fc600000001ff */
[----:B------:R-:W-:-:S13]  /*08e0*/  ISETP.GE.U32.AND P0, PT, R0, UR5, PT ;  /* 0x0000000500007c0c */ /* 0x000fda000bf06070 */
[----:B------:R-:W-:-:S05]  /*08f0*/  @P0 VIADD R0, R0, -UR5 ;  /* 0x8000000500000c36 */ /* 0x000fca0008000000 */
[----:B------:R-:W-:-:S13]  /*0900*/  ISETP.GE.U32.AND P0, PT, R0, UR5, PT ;  /* 0x0000000500007c0c */ /* 0x000fda000bf06070 */
[----:B------:R-:W-:Y:S01]  /*0910*/  @P0 VIADD R0, R0, -UR5 ;  /* 0x8000000500000c36 */ /* 0x000fe20008000000 */
[----:B------:R-:W-:-:S05]  /*0920*/  @!P1 LOP3.LUT R0, RZ, UR5, RZ, 0x33, !PT ;  /* 0x00000005ff009c12 */ /* 0x000fca000f8e33ff */
[----:B------:R-:W-:Y:S01]  /*0930*/  IMAD.MOV.U32 R6, RZ, RZ, R0 ;  /* 0x000000ffff067224 */ /* 0x000fe200078e0000 */
[----:B------:R-:W-:Y:S06]  /*0940*/  BRA `(.L_x_7) ;  /* 0x0000000000187947 */ /* 0x000fec0003800000 */
.L_x_6:
[----:B------:R-:W-:Y:S01]  /*0950*/  IMAD.U32 R6, RZ, RZ, UR5 ;  /* 0x00000005ff067e24 */ /* 0x000fe2000f8e00ff */
[----:B------:R-:W-:Y:S01]  /*0960*/  MOV R2, 0x990 ;  /* 0x0000099000027802 */ /* 0x000fe20000000f00 */
[----:B------:R-:W-:-:S07]  /*0970*/  IMAD.U32 R5, RZ, RZ, UR4 ;  /* 0x00000004ff057e24 */ /* 0x000fce000f8e00ff */
[----:B------:R-:W-:Y:S05]  /*0980*/  CALL.REL.NOINC `($__internal_1_$__cuda_sm20_rem_u64) ;  /* 0x00000060002c7944 */ /* 0x000fea0003c00000 */
[----:B------:R-:W-:Y:S01]  /*0990*/  IMAD.MOV.U32 R6, RZ, RZ, R0 ;  /* 0x000000ffff067224 */ /* 0x000fe200078e0000 */
[----:B------:R-:W-:-:S07]  /*09a0*/  MOV R7, R5 ;  /* 0x0000000500077202 */ /* 0x000fce0000000f00 */
.L_x_7:
[----:B------:R-:W-:Y:S01]  /*09b0*/  UIADD3 UR4, UPT, UPT, UR5, -0x1, URZ ;  /* 0xffffffff05047890 */ /* 0x000fe2000fffe0ff */
[----:B------:R-:W-:Y:S01]  /*09c0*/  ISETP.NE.U32.AND P0, PT, R6, RZ, PT ;  /* 0x000000ff0600720c */ /* 0x000fe20003f05070 */
[----:B------:R-:W0:Y:S03]  /*09d0*/  LDCU.64 UR6, c[0x0][0x358] ;  /* 0x00006b00ff0677ac */ /* 0x000e260008000a00 */
[----:B------:R-:W-:Y:S02]  /*09e0*/  ISETP.NE.AND.EX P0, PT, R7, RZ, PT, P0 ;  /* 0x000000ff0700720c */ /* 0x000fe40003f05300 */
[----:B------:R-:W-:-:S04]  /*09f0*/  ISETP.NE.AND P1, PT, R3, UR4, PT ;  /* 0x0000000403007c0c */ /* 0x000fc8000bf25270 */
[----:B------:R-:W-:Y:S02]  /*0a00*/  SEL R0, R6, RZ, !P1 ;  /* 0x000000ff06007207 */ /* 0x000fe40004800000 */
[----:B------:R-:W-:Y:S02]  /*0a10*/  SEL R6, R7, RZ, !P1 ;  /* 0x000000ff07067207 */ /* 0x000fe40004800000 */
[----:B------:R-:W-:Y:S02]  /*0a20*/  SEL R5, R0, RZ, P0 ;  /* 0x000000ff00057207 */ /* 0x000fe40000000000 */
[----:B------:R-:W-:Y:S02]  /*0a30*/  SEL R7, R6, RZ, P0 ;  /* 0x000000ff06077207 */ /* 0x000fe40000000000 */
[----:B------:R-:W-:-:S04]  /*0a40*/  IADD3 R0, P1, P2, R5, R15, R16 ;  /* 0x0000000f05007210 */ /* 0x000fc80007a3e010 */
[----:B------:R-:W-:Y:S02]  /*0a50*/  ISETP.GE.U32.AND P0, PT, R15, R0, PT ;  /* 0x000000000f00720c */ /* 0x000fe40003f06070 */
[----:B------:R-:W-:-:S04]  /*0a60*/  IADD3.X R3, PT, PT, R7, R4, R17, P1, P2 ;  /* 0x0000000407037210 */ /* 0x000fc80000fe4411 */
[----:B------:R-:W-:-:S13]  /*0a70*/  ISETP.GE.U32.AND.EX P0, PT, R4, R3, PT, P0 ;  /* 0x000000030400720c */ /* 0x000fda0003f06100 */
[----:B0-----:R-:W-:Y:S05]  /*0a80*/  @P0 BRA `(.L_x_8) ;  /* 0x0000000c00140947 */ /* 0x001fea0003800000 */
[----:B------:R-:W-:Y:S01]  /*0a90*/  IADD3 R0, P0, PT, R16, R5, RZ ;  /* 0x0000000510007210 */ /* 0x000fe20007f1e0ff */
[----:B------:R-:W-:Y:S03]  /*0aa0*/  BSSY B0, `(.L_x_9) ;  /* 0x000005d000007945 */ /* 0x000fe60003800000 */
[C---:B------:R-:W-:Y:S01]  /*0ab0*/  IADD3 R2, P2, PT, R0.reuse, -0x1, RZ ;  /* 0xffffffff00027810 */ /* 0x040fe20007f5e0ff */
[----:B------:R-:W-:Y:S01]  /*0ac0*/  IMAD.X R5, R17, 0x1, R7, P0 ;  /* 0x0000000111057824 */ /* 0x000fe200000e0607 */
[----:B------:R-:W-:Y:S02]  /*0ad0*/  LOP3.LUT R11, R0, 0xf, RZ, 0xc0, !PT ;  /* 0x0000000f000b7812 */ /* 0x000fe400078ec0ff */
[----:B------:R-:W-:Y:S02]  /*0ae0*/  ISETP.GE.U32.AND P1, PT, R2, 0xf, PT ;  /* 0x0000000f0200780c */ /* 0x000fe40003f26070 */
[----:B------:R-:W-:-:S02]  /*0af0*/  IADD3.X R2, PT, PT, R5, -0x1, RZ, P2, !PT ;  /* 0xffffffff05027810 */ /* 0x000fc400017fe4ff */
[----:B------:R-:W-:Y:S02]  /*0b00*/  ISETP.NE.U32.AND P0, PT, R11, RZ, PT ;  /* 0x000000ff0b00720c */ /* 0x000fe40003f05070 */
[----:B------:R-:W-:Y:S02]  /*0b10*/  ISETP.GE.U32.AND.EX P1, PT, R2, RZ, PT, P1 ;  /* 0x000000ff0200720c */ /* 0x000fe40003f26110 */
[----:B------:R-:W-:-:S11]  /*0b20*/  ISETP.NE.AND.EX P0, PT, RZ, RZ, PT, P0 ;  /* 0x000000ffff00720c */ /* 0x000fd60003f05300 */
[----:B------:R-:W-:Y:S05]  /*0b30*/  @!P1 BRA `(.L_x_10) ;  /* 0x00000004004c9947 */ /* 0x000fea0003800000 */
[----:B------:R-:W0:Y:S01]  /*0b40*/  LDCU.64 UR10, c[0x0][0x380] ;  /* 0x00007000ff0a77ac */ /* 0x000e220008000a00 */
[----:B------:R-:W1:Y:S01]  /*0b50*/  LDC R8, c[0x0][0x394] ;  /* 0x0000e500ff087b82 */ /* 0x000e620000000800 */
[----:B------:R-:W-:-:S07]  /*0b60*/  LOP3.LUT R9, R0, 0xfffffff0, RZ, 0xc0, !PT ;  /* 0xfffffff000097812 */ /* 0x000fce00078ec0ff */
[----:B------:R-:W2:Y:S01]  /*0b70*/  LDC.64 R2, c[0x0][0x388] ;  /* 0x0000e200ff027b82 */ /* 0x000ea20000000a00 */
[----:B0-----:R-:W-:-:S04]  /*0b80*/  LEA R6, P1, R15, UR10, 0x2 ;  /* 0x0000000a0f067c11 */ /* 0x001fc8000f8210ff */
[----:B------:R-:W-:Y:S02]  /*0b90*/  IADD3 R6, P2, PT, R6, 0x20, RZ ;  /* 0x0000002006067810 */ /* 0x000fe40007f5e0ff */
[----:B------:R-:W-:-:S05]  /*0ba0*/  LEA.HI.X R7, R15, UR11, R4, 0x2, P1 ;  /* 0x0000000b0f077c11 */ /* 0x000fca00088f1404 */
[----:B------:R-:W-:-:S07]  /*0bb0*/  IMAD.X R7, RZ, RZ, R7, P2 ;  /* 0x000000ffff077224 */ /* 0x000fce00010e0607 */
.L_x_11:
[----:B---3--:R-:W1:Y:S01]  /*0bc0*/  LDG.E R13, desc[UR6][R6.64+-0x20] ;  /* 0xffffe006060d7981 */ /* 0x008e62000c1e1900 */
[----:B------:R-:W-:Y:S01]  /*0bd0*/  IMAD.MOV.U32 R10, RZ, RZ, 0x1 ;  /* 0x00000001ff0a7424 */ /* 0x000fe200078e00ff */
[----:B------:R-:W-:Y:S05]  /*0be0*/  YIELD ;  /* 0x0000000000007946 */ /* 0x000fea0003800000 */
[----:B-1----:R-:W-:-:S04]  /*0bf0*/  IMAD R13, R8, UR9, R13 ;  /* 0x00000009080d7c24 */ /* 0x002fc8000f8e020d */
[----:B--2---:R-:W-:-:S05]  /*0c00*/  IMAD.WIDE R12, R13, 0x4, R2 ;  /* 0x000000040d0c7825 */ /* 0x004fca00078e0202 */
[----:B------:R0:W-:Y:S04]  /*0c10*/  REDG.E.ADD.STRONG.GPU desc[UR6][R12.64], R10 ;  /* 0x0000000a0c00798e */ /* 0x0001e8000c12e106 */
[----:B------:R-:W2:Y:S02]  /*0c20*/  LDG.E R17, desc[UR6][R6.64+-0x1c] ;  /* 0xffffe40606117981 */ /* 0x000ea4000c1e1900 */
[----:B--2---:R-:W-:-:S04]  /*0c30*/  IMAD R17, R8, UR9, R17 ;  /* 0x0000000908117c24 */ /* 0x004fc8000f8e0211 */
[----:B------:R-:W-:-:S05]  /*0c40*/  IMAD.WIDE R16, R17, 0x4, R2 ;  /* 0x0000000411107825 */ /* 0x000fca00078e0202 */
[----:B------:R1:W-:Y:S04]  /*0c50*/  REDG.E.ADD.STRONG.GPU desc[UR6][R16.64], R10 ;  /* 0x0000000a1000798e */ /* 0x0003e8000c12e106 */
[----:B------:R-:W2:Y:S02]  /*0c60*/  LDG.E R19, desc[UR6][R6.64+-0x18] ;  /* 0xffffe80606137981 */ /* 0x000ea4000c1e1900 */
[----:B--2---:R-:W-:-:S04]  /*0c70*/  IMAD R19, R8, UR9, R19 ;  /* 0x0000000908137c24 */ /* 0x004fc8000f8e0213 */
[----:B------:R-:W-:-:S05]  /*0c80*/  IMAD.WIDE R18, R19, 0x4, R2 ;  /* 0x0000000413127825 */ /* 0x000fca00078e0202 */
[----:B------:R2:W-:Y:S04]  /*0c90*/  REDG.E.ADD.STRONG.GPU desc[UR6][R18.64], R10 ;  /* 0x0000000a1200798e */ /* 0x0005e8000c12e106 */
[----:B------:R-:W3:Y:S02]  /*0ca0*/  LDG.E R21, desc[UR6][R6.64+-0x14] ;  /* 0xffffec0606157981 */ /* 0x000ee4000c1e1900 */
[----:B---3--:R-:W-:-:S04]  /*0cb0*/  IMAD R21, R8, UR9, R21 ;  /* 0x0000000908157c24 */ /* 0x008fc8000f8e0215 */
[----:B0-----:R-:W-:-:S05]  /*0cc0*/  IMAD.WIDE R12, R21, 0x4, R2 ;  /* 0x00000004150c7825 */ /* 0x001fca00078e0202 */
[----:B------:R0:W-:Y:S04]  /*0cd0*/  REDG.E.ADD.STRONG.GPU desc[UR6][R12.64], R10 ;  /* 0x0000000a0c00798e */ /* 0x0001e8000c12e106 */
[----:B------:R-:W3:Y:S02]  /*0ce0*/  LDG.E R21, desc[UR6][R6.64+-0x10] ;  /* 0xfffff00606157981 */ /* 0x000ee4000c1e1900 */
[----:B---3--:R-:W-:-:S04]  /*0cf0*/  IMAD R21, R8, UR9, R21 ;  /* 0x0000000908157c24 */ /* 0x008fc8000f8e0215 */
[----:B-1----:R-:W-:-:S05]  /*0d00*/  IMAD.WIDE R16, R21, 0x4, R2 ;  /* 0x0000000415107825 */ /* 0x002fca00078e0202 */
[----:B------:R1:W-:Y:S04]  /*0d10*/  REDG.E.ADD.STRONG.GPU desc[UR6][R16.64], R10 ;  /* 0x0000000a1000798e */ /* 0x0003e8000c12e106 */
[----:B------:R-:W3:Y:S02]  /*0d20*/  LDG.E R21, desc[UR6][R6.64+-0xc] ;  /* 0xfffff40606157981 */ /* 0x000ee4000c1e1900 */
[----:B---3--:R-:W-:-:S04]  /*0d30*/  IMAD R21, R8, UR9, R21 ;  /* 0x0000000908157c24 */ /* 0x008fc8000f8e0215 */
[----:B--2---:R-:W-:-:S05]  /*0d40*/  IMAD.WIDE R18, R21, 0x4, R2 ;  /* 0x0000000415127825 */ /* 0x004fca00078e0202 */
        /* <DEDUP_REMOVED lines=33> */
[----:B------:R-:W4:Y:S01]  /*0f60*/  LDG.E R21, desc[UR6][R6.64+0x18] ;  /* 0x0000180606157981 */ /* 0x000f22000c1e1900 */
[----:B------:R-:W-:Y:S01]  /*0f70*/  IADD3 R9, P1, PT, R9, -0x10, RZ ;  /* 0xfffffff009097810 */ /* 0x000fe20007f3e0ff */
[----:B----4-:R-:W-:-:S04]  /*0f80*/  IMAD R21, R8, UR9, R21 ;  /* 0x0000000908157c24 */ /* 0x010fc8000f8e0215 */
[----:B--2---:R-:W-:-:S05]  /*0f90*/  IMAD.WIDE R18, R21, 0x4, R2 ;  /* 0x0000000415127825 */ /* 0x004fca00078e0202 */
[----:B------:R3:W-:Y:S04]  /*0fa0*/  REDG.E.ADD.STRONG.GPU desc[UR6][R18.64], R10 ;  /* 0x0000000a1200798e */ /* 0x0007e8000c12e106 */
[----:B------:R1:W2:Y:S01]  /*0fb0*/  LDG.E R21, desc[UR6][R6.64+0x1c] ;  /* 0x00001c0606157981 */ /* 0x0002a2000c1e1900 */
[----:B------:R-:W-:Y:S02]  /*0fc0*/  IADD3.X R5, PT, PT, R5, -0x1, RZ, P1, !PT ;  /* 0xffffffff05057810 */ /* 0x000fe40000ffe4ff */
[----:B------:R-:W-:-:S04]  /*0fd0*/  ISETP.NE.U32.AND P1, PT, R9, RZ, PT ;  /* 0x000000ff0900720c */ /* 0x000fc80003f25070 */
[----:B------:R-:W-:Y:S02]  /*0fe0*/  ISETP.NE.AND.EX P1, PT, R5, RZ, PT, P1 ;  /* 0x000000ff0500720c */ /* 0x000fe40003f25310 */
[----:B------:R-:W-:Y:S02]  /*0ff0*/  IADD3 R15, P2, PT, R15, 0x10, RZ ;  /* 0x000000100f0f7810 */ /* 0x000fe40007f5e0ff */
[----:B-1----:R-:W-:-:S03]  /*1000*/  IADD3 R6, P3, PT, R6, 0x40, RZ ;  /* 0x0000004006067810 */ /* 0x002fc60007f7e0ff */
[----:B------:R-:W-:Y:S01]  /*1010*/  IMAD.X R4, RZ, RZ, R4, P2 ;  /* 0x000000ffff047224 */ /* 0x000fe200010e0604 */
[----:B------:R-:W-:Y:S01]  /*1020*/  IADD3.X R7, PT, PT, RZ, R7, RZ, P3, !PT ;  /* 0x00000007ff077210 */ /* 0x000fe20001ffe4ff */
[----:B--2---:R-:W-:-:S04]  /*1030*/  IMAD R21, R8, UR9, R21 ;  /* 0x0000000908157c24 */ /* 0x004fc8000f8e0215 */
[----:B0-----:R-:W-:-:S05]  /*1040*/  IMAD.WIDE R12, R21, 0x4, R2 ;  /* 0x00000004150c7825 */ /* 0x001fca00078e0202 */
[----:B------:R3:W-:Y:S01]  /*1050*/  REDG.E.ADD.STRONG.GPU desc[UR6][R12.64], R10 ;  /* 0x0000000a0c00798e */ /* 0x0007e2000c12e106 */
[----:B------:R-:W-:Y:S05]  /*1060*/  @P1 BRA `(.L_x_11) ;  /* 0xfffffff800d41947 */ /* 0x000fea000383ffff */
.L_x_10:
[----:B------:R-:W-:Y:S05]  /*1070*/  BSYNC B0 ;  /* 0x0000000000007941 */ /* 0x000fea0003800000 */
.L_x_9:
[----:B------:R-:W-:Y:S05]  /*1080*/  @!P0 BRA `(.L_x_8) ;  /* 0x0000000400948947 */ /* 0x000fea0003800000 */
[----:B------:R-:W-:Y:S01]  /*1090*/  ISETP.GE.U32.AND P0, PT, R11, 0x8, PT ;  /* 0x000000080b00780c */ /* 0x000fe20003f06070 */
[----:B------:R-:W-:Y:S01]  /*10a0*/  BSSY.RECONVERGENT B0, `(.L_x_12) ;  /* 0x000002e000007945 */ /* 0x000fe20003800200 */
[----:B------:R-:W-:Y:S02]  /*10b0*/  LOP3.LUT R9, R0, 0x7, RZ, 0xc0, !PT ;  /* 0x0000000700097812 */ /* 0x000fe400078ec0ff */
[----:B------:R-:W-:Y:S02]  /*10c0*/  ISETP.GE.U32.AND.EX P0, PT, RZ, RZ, PT, P0 ;  /* 0x000000ffff00720c */ /* 0x000fe40003f06100 */
[----:B------:R-:W-:-:S04]  /*10d0*/  ISETP.NE.U32.AND P1, PT, R9, RZ, PT ;  /* 0x000000ff0900720c */ /* 0x000fc80003f25070 */
[----:B------:R-:W-:-:S07]  /*10e0*/  ISETP.NE.AND.EX P1, PT, RZ, RZ, PT, P1 ;  /* 0x000000ffff00720c */ /* 0x000fce0003f25310 */
[----:B------:R-:W-:Y:S06]  /*10f0*/  @!P0 BRA `(.L_x_13) ;  /* 0x0000000000a08947 */ /* 0x000fec0003800000 */
[----:B------:R-:W0:Y:S01]  /*1100*/  LDCU.64 UR10, c[0x0][0x380] ;  /* 0x00007000ff0a77ac */ /* 0x000e220008000a00 */
[----:B------:R-:W1:Y:S08]  /*1110*/  LDC R8, c[0x0][0x394] ;  /* 0x0000e500ff087b82 */ /* 0x000e700000000800 */
[----:B------:R-:W3:Y:S01]  /*1120*/  LDC.64 R6, c[0x0][0x388] ;  /* 0x0000e200ff067b82 */ /* 0x000ee20000000a00 */
[----:B0-----:R-:W-:-:S04]  /*1130*/  LEA R2, P0, R15, UR10, 0x2 ;  /* 0x0000000a0f027c11 */ /* 0x001fc8000f8010ff */
[----:B------:R-:W-:-:S05]  /*1140*/  LEA.HI.X R3, R15, UR11, R4, 0x2, P0 ;  /* 0x0000000b0f037c11 */ /* 0x000fca00080f1404 */
[----:B------:R-:W1:Y:S02]  /*1150*/  LDG.E R5, desc[UR6][R2.64] ;  /* 0x0000000602057981 */ /* 0x000e64000c1e1900 */
[----:B-1----:R-:W-:Y:S02]  /*1160*/  IMAD R11, R8, UR9, R5 ;  /* 0x00000009080b7c24 */ /* 0x002fe4000f8e0205 */
[----:B------:R-:W-:Y:S02]  /*1170*/  IMAD.MOV.U32 R5, RZ, RZ, 0x1 ;  /* 0x00000001ff057424 */ /* 0x000fe400078e00ff */
[----:B---3--:R-:W-:-:S05]  /*1180*/  IMAD.WIDE R10, R11, 0x4, R6 ;  /* 0x000000040b0a7825 */ /* 0x008fca00078e0206 */
        /* <DEDUP_REMOVED lines=21> */
[----:B------:R-:W2:Y:S02]  /*12e0*/  LDG.E R19, desc[UR6][R2.64+0x18] ;  /* 0x0000180602137981 */ /* 0x000ea4000c1e1900 */
[----:B--2---:R-:W-:-:S04]  /*12f0*/  IMAD R19, R8, UR9, R19 ;  /* 0x0000000908137c24 */ /* 0x004fc8000f8e0213 */
[----:B0-----:R-:W-:-:S05]  /*1300*/  IMAD.WIDE R10, R19, 0x4, R6 ;  /* 0x00000004130a7825 */ /* 0x001fca00078e0206 */
[----:B------:R1:W-:Y:S04]  /*1310*/  REDG.E.ADD.STRONG.GPU desc[UR6][R10.64], R5 ;  /* 0x000000050a00798e */ /* 0x0003e8000c12e106 */
[----:B------:R-:W2:Y:S02]  /*1320*/  LDG.E R19, desc[UR6][R2.64+0x1c] ;  /* 0x00001c0602137981 */ /* 0x000ea4000c1e1900 */
[----:B--2---:R-:W-:-:S04]  /*1330*/  IMAD R19, R8, UR9, R19 ;  /* 0x0000000908137c24 */ /* 0x004fc8000f8e0213 */
[----:B------:R-:W-:-:S05]  /*1340*/  IMAD.WIDE R6, R19, 0x4, R6 ;  /* 0x0000000413067825 */ /* 0x000fca00078e0206 */
[----:B------:R1:W-:Y:S01]  /*1350*/  REDG.E.ADD.STRONG.GPU desc[UR6][R6.64], R5 ;  /* 0x000000050600798e */ /* 0x0003e2000c12e106 */
[----:B------:R-:W-:-:S05]  /*1360*/  IADD3 R15, P0, PT, R15, 0x8, RZ ;  /* 0x000000080f0f7810 */ /* 0x000fca0007f1e0ff */
[----:B------:R-:W-:-:S08]  /*1370*/  IMAD.X R4, RZ, RZ, R4, P0 ;  /* 0x000000ffff047224 */ /* 0x000fd000000e0604 */
.L_x_13:
[----:B------:R-:W-:Y:S05]  /*1380*/  BSYNC.RECONVERGENT B0 ;  /* 0x0000000000007941 */ /* 0x000fea0003800200 */
.L_x_12:
[----:B------:R-:W-:Y:S05]  /*1390*/  @!P1 BRA `(.L_x_8) ;  /* 0x0000000000d09947 */ /* 0x000fea0003800000 */
[----:B------:R-:W-:Y:S01]  /*13a0*/  ISETP.GE.U32.AND P0, PT, R9, 0x4, PT ;  /* 0x000000040900780c */ /* 0x000fe20003f06070 */
[----:B-1----:R-:W-:Y:S01]  /*13b0*/  HFMA2 R5, -RZ, RZ, 0, 0 ;  /* 0x00000000ff057431 */ /* 0x002fe200000001ff */
[----:B------:R-:W-:Y:S01]  /*13c0*/  LOP3.LUT R0, R0, 0x3, RZ, 0xc0, !PT ;  /* 0x0000000300007812 */ /* 0x000fe200078ec0ff */
[----:B------:R-:W-:Y:S01]  /*13d0*/  BSSY.RECONVERGENT B0, `(.L_x_14) ;  /* 0x000001d000007945 */ /* 0x000fe20003800200 */
[----:B------:R-:W-:Y:S02]  /*13e0*/  ISETP.GE.U32.AND.EX P0, PT, RZ, RZ, PT, P0 ;  /* 0x000000ffff00720c */ /* 0x000fe40003f06100 */
[----:B------:R-:W-:-:S04]  /*13f0*/  ISETP.NE.U32.AND P1, PT, R0, RZ, PT ;  /* 0x000000ff0000720c */ /* 0x000fc80003f25070 */
[----:B------:R-:W-:-:S07]  /*1400*/  ISETP.NE.AND.EX P1, PT, R5, RZ, PT, P1 ;  /* 0x000000ff0500720c */ /* 0x000fce0003f25310 */
[----:B------:R-:W-:Y:S06]  /*1410*/  @!P0 BRA `(.L_x_15) ;  /* 0x0000000000608947 */ /* 0x000fec0003800000 */
[----:B------:R-:W0:Y:S01]  /*1420*/  LDCU.64 UR10, c[0x0][0x380] ;  /* 0x00007000ff0a77ac */ /* 0x000e220008000a00 */
[----:B---3--:R-:W1:Y:S08]  /*1430*/  LDC R17, c[0x0][0x394] ;  /* 0x0000e500ff117b82 */ /* 0x008e700000000800 */
[----:B------:R-:W2:Y:S01]  /*1440*/  LDC.64 R2, c[0x0][0x388] ;  /* 0x0000e200ff027b82 */ /* 0x000ea20000000a00 */
[----:B0-----:R-:W-:-:S04]  /*1450*/  LEA R6, P0, R15, UR10, 0x2 ;  /* 0x0000000a0f067c11 */ /* 0x001fc8000f8010ff */
[----:B------:R-:W-:-:S05]  /*1460*/  LEA.HI.X R7, R15, UR11, R4, 0x2, P0 ;  /* 0x0000000b0f077c11 */ /* 0x000fca00080f1404 */
[----:B------:R-:W1:Y:S01]  /*1470*/  LDG.E R8, desc[UR6][R6.64] ;  /* 0x0000000606087981 */ /* 0x000e62000c1e1900 */
[----:B------:R-:W-:Y:S02]  /*1480*/  IMAD.MOV.U32 R19, RZ, RZ, 0x1 ;  /* 0x00000001ff137424 */ /* 0x000fe400078e00ff */
        /* <DEDUP_REMOVED lines=14> */
[----:B------:R0:W-:Y:S01]  /*1570*/  REDG.E.ADD.STRONG.GPU desc[UR6][R2.64], R19 ;  /* 0x000000130200798e */ /* 0x0001e2000c12e106 */
[----:B------:R-:W-:-:S05]  /*1580*/  IADD3 R15, P0, PT, R15, 0x4, RZ ;  /* 0x000000040f0f7810 */ /* 0x000fca0007f1e0ff */
[----:B------:R-:W-:-:S08]  /*1590*/  IMAD.X R4, RZ, RZ, R4, P0 ;  /* 0x000000ffff047224 */ /* 0x000fd000000e0604 */
.L_x_15:
[----:B------:R-:W-:Y:S05]  /*15a0*/  BSYNC.RECONVERGENT B0 ;  /* 0x0000000000007941 */ /* 0x000fea0003800200 */
.L_x_14:
[----:B------:R-:W-:Y:S05]  /*15b0*/  @!P1 BRA `(.L_x_8) ;  /* 0x0000000000489947 */ /* 0x000fea0003800000 */
[----:B------:R-:W1:Y:S01]  /*15c0*/  LDCU.64 UR10, c[0x0][0x380] ;  /* 0x00007000ff0a77ac */ /* 0x000e620008000a00 */
[----:B0-----:R-:W0:Y:S08]  /*15d0*/  LDC R11, c[0x0][0x394] ;  /* 0x0000e500ff0b7b82 */ /* 0x001e300000000800 */
[----:B------:R-:W2:Y:S01]  /*15e0*/  LDC.64 R8, c[0x0][0x388] ;  /* 0x0000e200ff087b82 */ /* 0x000ea20000000a00 */
[----:B-1----:R-:W-:-:S04]  /*15f0*/  LEA R6, P0, R15, UR10, 0x2 ;  /* 0x0000000a0f067c11 */ /* 0x002fc8000f8010ff */
[----:B------:R-:W-:-:S09]  /*1600*/  LEA.HI.X R7, R15, UR11, R4, 0x2, P0 ;  /* 0x0000000b0f077c11 */ /* 0x000fd200080f1404 */
.L_x_16:
[----:B----4-:R1:W0:Y:S01]  /*1610*/  LDG.E R2, desc[UR6][R6.64] ;  /* 0x0000000606027981 */ /* 0x010222000c1e1900 */
[----:B------:R-:W-:Y:S01]  /*1620*/  IADD3 R0, P0, PT, R0, -0x1, RZ ;  /* 0xffffffff00007810 */ /* 0x000fe20007f1e0ff */
[----:B---3--:R-:W-:Y:S01]  /*1630*/  IMAD.MOV.U32 R13, RZ, RZ, 0x1 ;  /* 0x00000001ff0d7424 */ /* 0x008fe200078e00ff */
[----:B------:R-:W-:Y:S05]  /*1640*/  YIELD ;  /* 0x0000000000007946 */ /* 0x000fea0003800000 */
[----:B------:R-:W-:Y:S02]  /*1650*/  IADD3.X R5, PT, PT, R5, -0x1, RZ, P0, !PT ;  /* 0xffffffff05057810 */ /* 0x000fe400007fe4ff */
[----:B------:R-:W-:-:S04]  /*1660*/  ISETP.NE.U32.AND P0, PT, R0, RZ, PT ;  /* 0x000000ff0000720c */ /* 0x000fc80003f05070 */
[----:B------:R-:W-:Y:S02]  /*1670*/  ISETP.NE.AND.EX P0, PT, R5, RZ, PT, P0 ;  /* 0x000000ff0500720c */ /* 0x000fe40003f05300 */
[----:B-1----:R-:W-:-:S04]  /*1680*/  IADD3 R6, P1, PT, R6, 0x4, RZ ;  /* 0x0000000406067810 */ /* 0x002fc80007f3e0ff */
[----:B------:R-:W-:Y:S01]  /*1690*/  IADD3.X R7, PT, PT, RZ, R7, RZ, P1, !PT ;  /* 0x00000007ff077210 */ /* 0x000fe20000ffe4ff */
[----:B0-----:R-:W-:-:S04]  /*16a0*/  IMAD R3, R11, UR9, R2 ;  /* 0x000000090b037c24 */ /* 0x001fc8000f8e0202 */
[----:B--2---:R-:W-:-:S05]  /*16b0*/  IMAD.WIDE R2, R3, 0x4, R8 ;  /* 0x0000000403027825 */ /* 0x004fca00078e0208 */
[----:B------:R4:W-:Y:S01]  /*16c0*/  REDG.E.ADD.STRONG.GPU desc[UR6][R2.64], R13 ;  /* 0x0000000d0200798e */ /* 0x0009e2000c12e106 */
[----:B------:R-:W-:Y:S05]  /*16d0*/  @P0 BRA `(.L_x_16) ;  /* 0xfffffffc00cc0947 */ /* 0x000fea000383ffff */
.L_x_8:
[----:B------:R-:W-:Y:S05]  /*16e0*/  WARPSYNC.ALL ;  /* 0x0000000000007948 */ /* 0x000fea0003800000 */
[----:B------:R-:W2:Y:S08]  /*16f0*/  LDC R14, c[0x0][0x394] ;  /* 0x0000e500ff0e7b82 */ /* 0x000eb00000000800 */
[----:B0-----:R-:W0:Y:S01]  /*1700*/  LDC R8, c[0x0][0x360] ;  /* 0x0000d800ff087b82 */ /* 0x001e220000000800 */
[----:B--2---:R-:W-:-:S07]  /*1710*/  SHF.R.S32.HI R15, RZ, 0x1f, R14 ;  /* 0x0000001fff0f7819 */ /* 0x004fce000001140e */
[----:B------:R-:W-:Y:S01]  /*1720*/  BAR.SYNC.DEFER_BLOCKING 0x0 ;  /* 0x0000000000007b1d */ /* 0x000fe20000010000 */
[----:B------:R-:W-:-:S13]  /*1730*/  ISETP.NE.U32.AND P0, PT, R15, RZ, PT ;  /* 0x000000ff0f00720c */ /* 0x000fda0003f05070 */
[----:B0-----:R-:W-:Y:S05]  /*1740*/  @P0 BRA `(.L_x_17) ;  /* 0x00000000005c0947 */ /* 0x001fea0003800000 */
[----:B------:R-:W0:Y:S01]  /*1750*/  I2F.U32.RP R0, R8 ;  /* 0x0000000800007306 */ /* 0x000e220000209000 */
[----:B------:R-:W-:Y:S01]  /*1760*/  ISETP.NE.U32.AND P2, PT, R8, RZ, PT ;  /* 0x000000ff0800720c */ /* 0x000fe20003f45070 */
[----:B-1----:R-:W-:-:S06]  /*1770*/  IMAD.MOV.U32 R6, RZ, RZ, RZ ;  /* 0x000000ffff067224 */ /* 0x002fcc00078e00ff */
[----:B0-----:R-:W4:Y:S02]  /*1780*/  MUFU.RCP R0, R0 ;  /* 0x0000000000007308 */ /* 0x001f240000001000 */
[----:B----4-:R-:W-:-:S06]  /*1790*/  VIADD R2, R0, 0xffffffe ;  /* 0x0ffffffe00027836 */ /* 0x010fcc0000000000 */
[----:B------:R0:W1:Y:S02]  /*17a0*/  F2I.FTZ.U32.TRUNC.NTZ R3, R2 ;  /* 0x0000000200037305 */ /* 0x000064000021f000 */
[----:B0-----:R-:W-:Y:S02]  /*17b0*/  IMAD.MOV.U32 R2, RZ, RZ, RZ ;  /* 0x000000ffff027224 */ /* 0x001fe400078e00ff */
[----:B-1----:R-:W-:-:S04]  /*17c0*/  IMAD.MOV R5, RZ, RZ, -R3 ;  /* 0x000000ffff057224 */ /* 0x002fc800078e0a03 */
[----:B------:R-:W-:-:S04]  /*17d0*/  IMAD R5, R5, R8, RZ ;  /* 0x0000000805057224 */ /* 0x000fc800078e02ff */
[----:B------:R-:W-:-:S06]  /*17e0*/  IMAD.HI.U32 R3, R3, R5, R2 ;  /* 0x0000000503037227 */ /* 0x000fcc00078e0002 */
[----:B------:R-:W-:-:S05]  /*17f0*/  IMAD.HI.U32 R2, R3, R14, RZ ;  /* 0x0000000e03027227 */ /* 0x000fca00078e00ff */
[----:B------:R-:W-:-:S05]  /*1800*/  IADD3 R3, PT, PT, -R2, RZ, RZ ;  /* 0x000000ff02037210 */ /* 0x000fca0007ffe1ff */
[----:B------:R-:W-:-:S05]  /*1810*/  IMAD R3, R8, R3, R14 ;  /* 0x0000000308037224 */ /* 0x000fca00078e020e */
[----:B------:R-:W-:-:S13]  /*1820*/  ISETP.GE.U32.AND P0, PT, R3, R8, PT ;  /* 0x000000080300720c */ /* 0x000fda0003f06070 */
[----:B------:R-:W-:Y:S02]  /*1830*/  @P0 IMAD.IADD R3, R3, 0x1, -R8 ;  /* 0x0000000103030824 */ /* 0x000fe400078e0a08 */
[----:B------:R-:W-:-:S03]  /*1840*/  @P0 VIADD R2, R2, 0x1 ;  /* 0x0000000102020836 */ /* 0x000fc60000000000 */
[----:B------:R-:W-:-:S13]  /*1850*/  ISETP.GE.U32.AND P1, PT, R3, R8, PT ;  /* 0x000000080300720c */ /* 0x000fda0003f26070 */
[----:B------:R-:W-:Y:S01]  /*1860*/  @P1 VIADD R2, R2, 0x1 ;  /* 0x0000000102021836 */ /* 0x000fe20000000000 */
[----:B------:R-:W-:-:S04]  /*1870*/  @!P2 LOP3.LUT R2, RZ, R8, RZ, 0x33, !PT ;  /* 0x00000008ff02a212 */ /* 0x000fc800078e33ff */
[----:B------:R-:W-:-:S05]  /*1880*/  IADD3 R3, PT, PT, -R2, RZ, RZ ;  /* 0x000000ff02037210 */ /* 0x000fca0007ffe1ff */
[----:B------:R-:W-:Y:S02]  /*1890*/  IMAD R8, R8, R3, R14 ;  /* 0x0000000308087224 */ /* 0x000fe400078e020e */
[----:B------:R-:W-:Y:S01]  /*18a0*/  IMAD.MOV.U32 R3, RZ, RZ, RZ ;  /* 0x000000ffff037224 */ /* 0x000fe200078e00ff */
[----:B------:R-:W-:Y:S06]  /*18b0*/  BRA `(.L_x_18) ;  /* 0x0000000000347947 */ /* 0x000fec0003800000 */
.L_x_17:
[----:B------:R-:W0:Y:S01]  /*18c0*/  LDC R0, c[0x0][0x394] ;  /* 0x0000e500ff007b82 */ /* 0x000e220000000800 */
[----:B------:R-:W-:Y:S02]  /*18d0*/  HFMA2 R9, -RZ, RZ, 0, 0 ;  /* 0x00000000ff097431 */ /* 0x000fe400000001ff */
[----:B-1----:R-:W-:Y:S01]  /*18e0*/  IMAD.MOV.U32 R7, RZ, RZ, R15 ;  /* 0x000000ffff077224 */ /* 0x002fe200078e000f */
[----:B----4-:R-:W-:-:S07]  /*18f0*/  MOV R2, 0x1910 ;  /* 0x0000191000027802 */ /* 0x010fce0000000f00 */
[----:B0--3--:R-:W-:Y:S05]  /*1900*/  CALL.REL.NOINC `($__internal_0_$__cuda_sm20_div_u64) ;  /* 0x0000004c00347944 */ /* 0x009fea0003c00000 */
[----:B------:R-:W0:Y:S01]  /*1910*/  LDC R14, c[0x0][0x394] ;  /* 0x0000e500ff0e7b82 */ /* 0x000e220000000800 */
[----:B------:R-:W-:Y:S01]  /*1920*/  IADD3 R9, P0, PT, RZ, -R16, RZ ;  /* 0x80000010ff097210 */ /* 0x000fe20007f1e0ff */
[----:B------:R-:W-:-:S04]  /*1930*/  IMAD.MOV.U32 R2, RZ, RZ, R16 ;  /* 0x000000ffff027224 */ /* 0x000fc800078e0010 */
[----:B------:R-:W-:-:S04]  /*1940*/  IMAD.X R3, RZ, RZ, ~R17, P0 ;  /* 0x000000ffff037224 */ /* 0x000fc800000e0e11 */
[----:B------:R-:W-:Y:S02]  /*1950*/  IMAD R3, R3, R8, RZ ;  /* 0x0000000803037224 */ /* 0x000fe400078e02ff */
[----:B0-----:R-:W-:-:S04]  /*1960*/  IMAD.WIDE.U32 R8, R8, R9, R14 ;  /* 0x0000000908087225 */ /* 0x001fc800078e000e */
[----:B------:R-:W-:Y:S01]  /*1970*/  IMAD.IADD R6, R9, 0x1, R3 ;  /* 0x0000000109067824 */ /* 0x000fe200078e0203 */
[----:B------:R-:W-:-:S07]  /*1980*/  MOV R3, R17 ;  /* 0x0000001100037202 */ /* 0x000fce0000000f00 */
.L_x_18:
[----:B------:R-:W0:Y:S01]  /*1990*/  S2R R9, SR_TID.X ;  /* 0x0000000000097919 */ /* 0x000e220000002100 */
[----:B------:R-:W-:Y:S01]  /*19a0*/  IMAD.WIDE.U32 R4, R14, UR9, RZ ;  /* 0x000000090e047c25 */ /* 0x000fe2000f8e00ff */
[----:B------:R-:W-:Y:S01]  /*19b0*/  ISETP.NE.U32.AND P0, PT, R8, RZ, PT ;  /* 0x000000ff0800720c */ /* 0x000fe20003f05070 */
[----:B------:R-:W1:Y:S02]  /*19c0*/  LDCU UR8, c[0x0][0x394] ;  /* 0x00007280ff0877ac */ /* 0x000e640008000800 */
[----:B------:R-:W-:Y:S01]  /*19d0*/  IMAD R7, R15, UR9, RZ ;  /* 0x000000090f077c24 */ /* 0x000fe2000f8e02ff */
[----:B------:R-:W-:-:S03]  /*19e0*/  ISETP.NE.AND.EX P0, PT, R6, RZ, PT, P0 ;  /* 0x000000ff0600720c */ /* 0x000fc60003f05300 */
[----:B------:R-:W-:Y:S01]  /*19f0*/  IMAD.IADD R5, R5, 0x1, R7 ;  /* 0x0000000105057824 */ /* 0x000fe200078e0207 */
[C---:B0-----:R-:W-:Y:S01]  /*1a00*/  ISETP.NE.AND P1, PT, R9.reuse, UR4, PT ;  /* 0x0000000409007c0c */ /* 0x041fe2000bf25270 */
[----:B------:R-:W-:Y:S01]  /*1a10*/  IMAD.WIDE.U32 R4, R9, R2, R4 ;  /* 0x0000000209047225 */ /* 0x000fe200078e0004 */
[----:B------:R-:W0:Y:S02]  /*1a20*/  LDCU.64 UR4, c[0x0][0x388] ;  /* 0x00007100ff0477ac */ /* 0x000e240008000a00 */
[----:B------:R-:W-:Y:S01]  /*1a30*/  SEL R0, R8, RZ, !P1 ;  /* 0x000000ff08007207 */ /* 0x000fe20004800000 */
[----:B------:R-:W-:-:S03]  /*1a40*/  IMAD R9, R3, R9, RZ ;  /* 0x0000000903097224 */ /* 0x000fc600078e02ff */
[----:B------:R-:W-:Y:S01]  /*1a50*/  SEL R11, R0, RZ, P0 ;  /* 0x000000ff000b7207 */ /* 0x000fe20000000000 */
[----:B------:R-:W-:Y:S01]  /*1a60*/  IMAD.IADD R9, R5, 0x1, R9 ;  /* 0x0000000105097824 */ /* 0x000fe200078e0209 */
[----:B------:R-:W-:Y:S02]  /*1a70*/  SEL R0, R6, RZ, !P1 ;  /* 0x000000ff06007207 */ /* 0x000fe40004800000 */
[----:B------:R-:W-:Y:S02]  /*1a80*/  IADD3 R7, P1, P2, R11, R4, R2 ;  /* 0x000000040b077210 */ /* 0x000fe40007a3e002 */
[----:B---3--:R-:W-:Y:S02]  /*1a90*/  SEL R13, R0, RZ, P0 ;  /* 0x000000ff000d7207 */ /* 0x008fe40000000000 */
[----:B------:R-:W-:Y:S02]  /*1aa0*/  ISETP.GE.U32.AND P0, PT, R4, R7, PT ;  /* 0x000000070400720c */ /* 0x000fe40003f06070 */
[----:B------:R-:W-:-:S04]  /*1ab0*/  IADD3.X R0, PT, PT, R13, R9, R3, P1, P2 ;  /* 0x000000090d007210 */ /* 0x000fc80000fe4403 */
[----:B------:R-:W-:-:S04]  /*1ac0*/  ISETP.GE.U32.AND.EX P0, PT, R9, R0, PT, P0 ;  /* 0x000000000900720c */ /* 0x000fc80003f06100 */
[----:B------:R-:W-:-:S13]  /*1ad0*/  ISETP.EQ.OR P0, PT, RZ, UR9, P0 ;  /* 0x00000009ff007c0c */ /* 0x000fda0008702670 */
[----:B01----:R-:W-:Y:S05]  /*1ae0*/  @P0 BRA `(.L_x_19) ;  /* 0x0000004800b00947 */ /* 0x003fea0003800000 */
[----:B------:R-:W-:Y:S01]  /*1af0*/  IADD3 R8, P0, PT, R2, R11, RZ ;  /* 0x0000000b02087210 */ /* 0x000fe20007f1e0ff */
[----:B------:R-:W-:Y:S03]  /*1b00*/  BSSY B0, `(.L_x_20) ;  /* 0x0000279000007945 */ /* 0x000fe60003800000 */
[----:B------:R-:W-:Y:S01]  /*1b10*/  IADD3 R0, P1, PT, R8, -0x1, RZ ;  /* 0xffffffff08007810 */ /* 0x000fe20007f3e0ff */
[----:B------:R-:W-:Y:S01]  /*1b20*/  IMAD.X R19, R3, 0x1, R13, P0 ;  /* 0x0000000103137824 */ /* 0x000fe200000e060d */
[----:B------:R-:W-:Y:S02]  /*1b30*/  MOV R3, R9 ;  /* 0x0000000900037202 */ /* 0x000fe40000000f00 */
[----:B------:R-:W-:Y:S02]  /*1b40*/  ISETP.GE.U32.AND P0, PT, R0, 0xf, PT ;  /* 0x0000000f0000780c */ /* 0x000fe40003f06070 */
[----:B------:R-:W-:-:S02]  /*1b50*/  IADD3.X R0, PT, PT, R19, -0x1, RZ, P1, !PT ;  /* 0xffffffff13007810 */ /* 0x000fc40000ffe4ff */
[----:B------:R-:W-:Y:S02]  /*1b60*/  LOP3.LUT R18, R8, 0xf, RZ, 0xc0, !PT ;  /* 0x0000000f08127812 */ /* 0x000fe400078ec0ff */
[----:B------:R-:W-:-:S13]  /*1b70*/  ISETP.GE.U32.AND.EX P0, PT, R0, RZ, PT, P0 ;  /* 0x000000ff0000720c */ /* 0x000fda0003f06100 */
[----:B------:R-:W-:Y:S05]  /*1b80*/  @!P0 BRA `(.L_x_21) ;  /* 0x0000002400c08947 */ /* 0x000fea0003800000 */
[----:B------:R-:W0:Y:S01]  /*1b90*/  LDCU.64 UR10, c[0x0][0x388] ;  /* 0x00007100ff0a77ac */ /* 0x000e220008000a00 */
[----:B------:R-:W-:Y:S02]  /*1ba0*/  LOP3.LUT R20, R8, 0xfffffff0, RZ, 0xc0, !PT ;  /* 0xfffffff008147812 */ /* 0x000fe400078ec0ff */
[----:B0-----:R-:W-:-:S04]  /*1bb0*/  LEA R16, P0, R4, UR10, 0x2 ;  /* 0x0000000a04107c11 */ /* 0x001fc8000f8010ff */
[----:B------:R-:W-:Y:S02]  /*1bc0*/  IADD3 R16, P1, PT, R16, 0x20, RZ ;  /* 0x0000002010107810 */ /* 0x000fe40007f3e0ff */
[----:B------:R-:W-:-:S05]  /*1bd0*/  LEA.HI.X R17, R4, UR11, R3, 0x2, P0 ;  /* 0x0000000b04117c11 */ /* 0x000fca00080f1403 */
[----:B------:R-:W-:-:S07]  /*1be0*/  IMAD.X R17, RZ, RZ, R17, P1 ;  /* 0x000000ffff117224 */ /* 0x000fce00008e0611 */
.L_x_70:
[----:B------:R-:W-:Y:S01]  /*1bf0*/  LOP3.LUT R0, R3, R15, RZ, 0xfc, !PT ;  /* 0x0000000f03007212 */ /* 0x000fe200078efcff */
[----:B------:R-:W-:Y:S05]  /*1c00*/  YIELD ;  /* 0x0000000000007946 */ /* 0x000fea0003800000 */
[----:B------:R-:W-:Y:S01]  /*1c10*/  ISETP.NE.U32.AND P0, PT, R0, RZ, PT ;  /* 0x000000ff0000720c */ /* 0x000fe20003f05070 */
[----:B------:R-:W-:-:S12]  /*1c20*/  BSSY.RECONVERGENT B1, `(.L_x_22) ;  /* 0x000001f000017945 */ /* 0x000fd80003800200 */
[----:B0-----:R-:W-:Y:S05]  /*1c30*/  @P0 BRA `(.L_x_23) ;  /* 0x0000000000500947 */ /* 0x001fea0003800000 */
[----:B------:R-:W0:Y:S01]  /*1c40*/  I2F.U32.RP R0, UR8 ;  /* 0x0000000800007d06 */ /* 0x000e220008209000 */
[----:B------:R-:W-:-:S07]  /*1c50*/  ISETP.NE.U32.AND P1, PT, RZ, UR8, PT ;  /* 0x00000008ff007c0c */ /* 0x000fce000bf25070 */
        /* <DEDUP_REMOVED lines=9> */
[----:B------:R-:W-:Y:S02]  /*1cf0*/  IMAD R2, R7, UR8, R4 ;  /* 0x0000000807027c24 */ /* 0x000fe4000f8e0204 */
[----:B------:R-:W-:-:S03]  /*1d00*/  IMAD.MOV.U32 R7, RZ, RZ, RZ ;  /* 0x000000ffff077224 */ /* 0x000fc600078e00ff */
[----:B------:R-:W-:-:S13]  /*1d10*/  ISETP.GE.U32.AND P0, PT, R2, UR8, PT ;  /* 0x0000000802007c0c */ /* 0x000fda000bf06070 */
[----:B------:R-:W-:-:S05]  /*1d20*/  @P0 VIADD R2, R2, -UR8 ;  /* 0x8000000802020c36 */ /* 0x000fca0008000000 */
[----:B------:R-:W-:-:S13]  /*1d30*/  ISETP.GE.U32.AND P0, PT, R2, UR8, PT ;  /* 0x0000000802007c0c */ /* 0x000fda000bf06070 */
[----:B------:R-:W-:Y:S01]  /*1d40*/  @P0 VIADD R2, R2, -UR8 ;  /* 0x8000000802020c36 */ /* 0x000fe20008000000 */
[----:B------:R-:W-:-:S04]  /*1d50*/  @!P1 LOP3.LUT R2, RZ, UR8, RZ, 0x33, !PT ;  /* 0x00000008ff029c12 */ /* 0x000fc8000f8e33ff */
[----:B------:R-:W-:Y:S01]  /*1d60*/  MOV R6, R2 ;  /* 0x0000000200067202 */ /* 0x000fe20000000f00 */
[----:B------:R-:W-:Y:S06]  /*1d70*/  BRA `(.L_x_24) ;  /* 0x0000000000247947 */ /* 0x000fec0003800000 */
.L_x_23:
[----:B------:R-:W0:Y:S01]  /*1d80*/  LDCU UR9, c[0x0][0x394] ;  /* 0x00007280ff0977ac */ /* 0x000e220008000800 */
[----:B------:R-:W-:Y:S01]  /*1d90*/  IMAD.MOV.U32 R0, RZ, RZ, R4 ;  /* 0x000000ffff007224 */ /* 0x000fe200078e0004 */
[----:B------:R-:W-:Y:S01]  /*1da0*/  MOV R5, R15 ;  /* 0x0000000f00057202 */ /* 0x000fe20000000f00 */
[----:B------:R-:W-:Y:S01]  /*1db0*/  IMAD.MOV.U32 R7, RZ, RZ, R3 ;  /* 0x000000ffff077224 */ /* 0x000fe200078e0003 */
[----:B------:R-:W-:Y:S01]  /*1dc0*/  MOV R2, 0x1df0 ;  /* 0x00001df000027802 */ /* 0x000fe20000000f00 */
[----:B0-----:R-:W-:-:S07]  /*1dd0*/  IMAD.U32 R6, RZ, RZ, UR9 ;  /* 0x00000009ff067e24 */ /* 0x001fce000f8e00ff */
[----:B------:R-:W-:Y:S05]  /*1de0*/  CALL.REL.NOINC `($__internal_1_$__cuda_sm20_rem_u64) ;  /* 0x0000004c00147944 */ /* 0x000fea0003c00000 */
[----:B------:R-:W-:Y:S02]  /*1df0*/  IMAD.MOV.U32 R6, RZ, RZ, R0 ;  /* 0x000000ffff067224 */ /* 0x000fe400078e0000 */
[----:B------:R-:W-:-:S07]  /*1e00*/  IMAD.MOV.U32 R7, RZ, RZ, R5 ;  /* 0x000000ffff077224 */ /* 0x000fce00078e0005 */
.L_x_24:
[----:B------:R-:W-:Y:S05]  /*1e10*/  BSYNC.RECONVERGENT B1 ;  /* 0x0000000000017941 */ /* 0x000fea0003800200 */
.L_x_22:
[----:B------:R-:W2:Y:S01]  /*1e20*/  LDG.E R5, desc[UR6][R16.64+-0x20] ;  /* 0xffffe00610057981 */ /* 0x000ea2000c1e1900 */
[----:B------:R-:W-:-:S04]  /*1e30*/  LEA R10, P0, R6, UR4, 0x2 ;  /* 0x00000004060a7c11 */ /* 0x000fc8000f8010ff */
[----:B------:R-:W-:Y:S02]  /*1e40*/  LEA.HI.X R11, R6, UR5, R7, 0x2, P0 ;  /* 0x00000005060b7c11 */ /* 0x000fe400080f1407 */
[----:B------:R-:W-:-:S04]  /*1e50*/  IADD3 R9, P0, PT, R4, 0x1, RZ ;  /* 0x0000000104097810 */ /* 0x000fc80007f1e0ff */
[----:B------:R-:W-:-:S04]  /*1e60*/  IADD3.X R7, PT, PT, RZ, R3, RZ, P0, !PT ;  /* 0x00000003ff077210 */ /* 0x000fc800007fe4ff */
[----:B------:R-:W-:-:S04]  /*1e70*/  LOP3.LUT R0, R7, R15, RZ, 0xfc, !PT ;  /* 0x0000000f07007212 */ /* 0x000fc800078efcff */
[----:B------:R-:W-:Y:S01]  /*1e80*/  ISETP.NE.U32.AND P0, PT, R0, RZ, PT ;  /* 0x000000ff0000720c */ /* 0x000fe20003f05070 */
[----:B------:R-:W-:Y:S01]  /*1e90*/  BSSY.RECONVERGENT B1, `(.L_x_25) ;  /* 0x000001e000017945 */ /* 0x000fe20003800200 */
[----:B--2---:R0:W-:Y:S11]  /*1ea0*/  REDG.E.ADD.STRONG.GPU desc[UR6][R10.64], R5 ;  /* 0x000000050a00798e */ /* 0x0041f6000c12e106 */
[----:B------:R-:W-:Y:S05]  /*1eb0*/  @P0 BRA `(.L_x_26) ;  /* 0x00000000004c0947 */ /* 0x000fea0003800000 */
[----:B------:R-:W1:Y:S01]  /*1ec0*/  I2F.U32.RP R2, UR8 ;  /* 0x0000000800027d06 */ /* 0x000e620008209000 */
[----:B------:R-:W-:Y:S01]  /*1ed0*/  IMAD.MOV.U32 R6, RZ, RZ, RZ ;  /* 0x000000ffff067224 */ /* 0x000fe200078e00ff */
[----:B------:R-:W-:-:S06]  /*1ee0*/  ISETP.NE.U32.AND P1, PT, RZ, UR8, PT ;  /* 0x00000008ff007c0c */ /* 0x000fcc000bf25070 */
[----:B-1----:R-:W1:Y:S02]  /*1ef0*/  MUFU.RCP R2, R2 ;  /* 0x0000000200027308 */ /* 0x002e640000001000 */
[----:B-1----:R-:W-:-:S06]  /*1f00*/  VIADD R7, R2, 0xffffffe ;  /* 0x0ffffffe02077836 */ /* 0x002fcc0000000000 */
[----:B------:R-:W0:Y:S02]  /*1f10*/  F2I.FTZ.U32.TRUNC.NTZ R7, R7 ;  /* 0x0000000700077305 */ /* 0x000e24000021f000 */
[----:B0-----:R-:W-:-:S04]  /*1f20*/  IMAD.MOV R5, RZ, RZ, -R7 ;  /* 0x000000ffff057224 */ /* 0x001fc800078e0a07 */
[----:B------:R-:W-:-:S04]  /*1f30*/  IMAD R5, R5, UR8, RZ ;  /* 0x0000000805057c24 */ /* 0x000fc8000f8e02ff */
[----:B------:R-:W-:-:S04]  /*1f40*/  IMAD.HI.U32 R0, R7, R5, R6 ;  /* 0x0000000507007227 */ /* 0x000fc800078e0006 */
[----:B------:R-:W-:Y:S02]  /*1f50*/  IMAD.MOV.U32 R7, RZ, RZ, RZ ;  /* 0x000000ffff077224 */ /* 0x000fe400078e00ff */
[----:B------:R-:W-:-:S05]  /*1f60*/  IMAD.HI.U32 R0, R0, R9, RZ ;  /* 0x0000000900007227 */ /* 0x000fca00078e00ff */
[----:B------:R-:W-:-:S05]  /*1f70*/  IADD3 R0, PT, PT, -R0, RZ, RZ ;  /* 0x000000ff00007210 */ /* 0x000fca0007ffe1ff */
[----:B------:R-:W-:-:S05]  /*1f80*/  IMAD R6, R0, UR8, R9 ;  /* 0x0000000800067c24 */ /* 0x000fca000f8e0209 */
[----:B------:R-:W-:-:S13]  /*1f90*/  ISETP.GE.U32.AND P0, PT, R6, UR8, PT ;  /* 0x0000000806007c0c */ /* 0x000fda000bf06070 */
[----:B------:R-:W-:-:S05]  /*1fa0*/  @P0 VIADD R6, R6, -UR8 ;  /* 0x8000000806060c36 */ /* 0x000fca0008000000 */
[----:B------:R-:W-:-:S13]  /*1fb0*/  ISETP.GE.U32.AND P0, PT, R6, UR8, PT ;  /* 0x0000000806007c0c */ /* 0x000fda000bf06070 */
[----:B------:R-:W-:Y:S01]  /*1fc0*/  @P0 VIADD R6, R6, -UR8 ;  /* 0x8000000806060c36 */ /* 0x000fe20008000000 */
[----:B------:R-:W-:Y:S01]  /*1fd0*/  @!P1 LOP3.LUT R6, RZ, UR8, RZ, 0x33, !PT ;  /* 0x00000008ff069c12 */ /* 0x000fe2000f8e33ff */
[----:B------:R-:W-:Y:S06]  /*1fe0*/  BRA `(.L_x_27) ;  /* 0x0000000000207947 */ /* 0x000fec0003800000 */
.L_x_26:
[----:B------:R-:W1:Y:S01]  /*1ff0*/  LDCU UR9, c[0x0][0x394] ;  /* 0x00007280ff0977ac */ /* 0x000e620008000800 */
[----:B------:R-:W-:Y:S01]  /*2000*/  MOV R0, R9 ;  /* 0x0000000900007202 */ /* 0x000fe20000000f00 */
[----:B0-----:R-:W-:Y:S01]  /*2010*/  IMAD.MOV.U32 R5, RZ, RZ, R15 ;  /* 0x000000ffff057224 */ /* 0x001fe200078e000f */
[----:B------:R-:W-:Y:S01]  /*2020*/  MOV R2, 0x2050 ;  /* 0x0000205000027802 */ /* 0x000fe20000000f00 */
[----:B-1----:R-:W-:-:S07]  /*2030*/  IMAD.U32 R6, RZ, RZ, UR9 ;  /* 0x00000009ff067e24 */ /* 0x002fce000f8e00ff */
[----:B------:R-:W-:Y:S05]  /*2040*/  CALL.REL.NOINC `($__internal_1_$__cuda_sm20_rem_u64) ;  /* 0x00000048007c7944 */ /* 0x000fea0003c00000 */
[----:B------:R-:W-:Y:S01]  /*2050*/  IMAD.MOV.U32 R6, RZ, RZ, R0 ;  /* 0x000000ffff067224 */ /* 0x000fe200078e0000 */
[----:B------:R-:W-:-:S07]  /*2060*/  MOV R7, R5 ;  /* 0x0000000500077202 */ /* 0x000fce0000000f00 */
.L_x_27:
[----:B------:R-:W-:Y:S05]  /*2070*/  BSYNC.RECONVERGENT B1 ;  /* 0x0000000000017941 */ /* 0x000fea0003800200 */
.L_x_25:
[----:B------:R-:W2:Y:S01]  /*2080*/  LDG.E R5, desc[UR6][R16.64+-0x1c] ;  /* 0xffffe40610057981 */ /* 0x000ea2000c1e1900 */
[----:B------:R-:W-:-:S04]  /*2090*/  LEA R10, P0, R6, UR4, 0x2 ;  /* 0x00000004060a7c11 */ /* 0x000fc8000f8010ff */
[----:B------:R-:W-:Y:S02]  /*20a0*/  LEA.HI.X R11, R6, UR5, R7, 0x2, P0 ;  /* 0x00000005060b7c11 */ /* 0x000fe400080f1407 */
[----:B------:R-:W-:-:S05]  /*20b0*/  IADD3 R9, P0, PT, R4, 0x2, RZ ;  /* 0x0000000204097810 */ /* 0x000fca0007f1e0ff */
[----:B------:R-:W-:-:S05]  /*20c0*/  IMAD.X R7, RZ, RZ, R3, P0 ;  /* 0x000000ffff077224 */ /* 0x000fca00000e0603 */
[----:B------:R-:W-:-:S04]  /*20d0*/  LOP3.LUT R0, R7, R15, RZ, 0xfc, !PT ;  /* 0x0000000f07007212 */ /* 0x000fc800078efcff */
[----:B------:R-:W-:Y:S01]  /*20e0*/  ISETP.NE.U32.AND P0, PT, R0, RZ, PT ;  /* 0x000000ff0000720c */ /* 0x000fe20003f05070 */
[----:B------:R-:W-:Y:S01]  /*20f0*/  BSSY.RECONVERGENT B1, `(.L_x_28) ;  /* 0x000001e000017945 */ /* 0x000fe20003800200 */
[----:B--2---:R0:W-:Y:S11]  /*2100*/  REDG.E.ADD.STRONG.GPU desc[UR6][R10.64], R5 ;  /* 0x000000050a00798e */ /* 0x0041f6000c12e106 */
[----:B------:R-:W-:Y:S05]  /*2110*/  @P0 BRA `(.L_x_29) ;  /* 0x00000000004c0947 */ /* 0x000fea0003800000 */
[----:B------:R-:W1:Y:S01]  /*2120*/  I2F.U32.RP R2, UR8 ;  /* 0x0000000800027d06 */ /* 0x000e620008209000 */
[----:B------:R-:W-:Y:S01]  /*2130*/  HFMA2 R6, -RZ, RZ, 0, 0 ;  /* 0x00000000ff067431 */ /* 0x000fe200000001ff */
[----:B------:R-:W-:-:S06]  /*2140*/  ISETP.NE.U32.AND P1, PT, RZ, UR8, PT ;  /* 0x00000008ff007c0c */ /* 0x000fcc000bf25070 */
[----:B-1----:R-:W1:Y:S02]  /*2150*/  MUFU.RCP R2, R2 ;  /* 0x0000000200027308 */ /* 0x002e640000001000 */
[----:B-1----:R-:W-:-:S06]  /*2160*/  VIADD R7, R2, 0xffffffe ;  /* 0x0ffffffe02077836 */ /* 0x002fcc0000000000 */
[----:B------:R-:W0:Y:S02]  /*2170*/  F2I.FTZ.U32.TRUNC.NTZ R7, R7 ;  /* 0x0000000700077305 */ /* 0x000e24000021f000 */
[----:B0-----:R-:W-:-:S04]  /*2180*/  IMAD.MOV R5, RZ, RZ, -R7 ;  /* 0x000000ffff057224 */ /* 0x001fc800078e0a07 */
[----:B------:R-:W-:-:S04]  /*2190*/  IMAD R5, R5, UR8, RZ ;  /* 0x0000000805057c24 */ /* 0x000fc8000f8e02ff */
[----:B------:R-:W-:Y:S01]  /*21a0*/  IMAD.HI.U32 R0, R7, R5, R6 ;  /* 0x0000000507007227 */ /* 0x000fe200078e0006 */
[----:B------:R-:W-:-:S05]  /*21b0*/  MOV R7, RZ ;  /* 0x000000ff00077202 */ /* 0x000fca0000000f00 */
[----:B------:R-:W-:-:S04]  /*21c0*/  IMAD.HI.U32 R0, R0, R9, RZ ;  /* 0x0000000900007227 */ /* 0x000fc800078e00ff */
[----:B------:R-:W-:-:S04]  /*21d0*/  IMAD.MOV R0, RZ, RZ, -R0 ;  /* 0x000000ffff007224 */ /* 0x000fc800078e0a00 */
[----:B------:R-:W-:-:S05]  /*21e0*/  IMAD R6, R0, UR8, R9 ;  /* 0x0000000800067c24 */ /* 0x000fca000f8e0209 */
[----:B------:R-:W-:-:S13]  /*21f0*/  ISETP.GE.U32.AND P0, PT, R6, UR8, PT ;  /* 0x0000000806007c0c */ /* 0x000fda000bf06070 */
[----:B------:R-:W-:-:S05]  /*2200*/  @P0 VIADD R6, R6, -UR8 ;  /* 0x8000000806060c36 */ /* 0x000fca0008000000 */
[----:B------:R-:W-:-:S13]  /*2210*/  ISETP.GE.U32.AND P0, PT, R6, UR8, PT ;  /* 0x0000000806007c0c */ /* 0x000fda000bf06070 */
[----:B------:R-:W-:Y:S01]  /*2220*/  @P0 VIADD R6, R6, -UR8 ;  /* 0x8000000806060c36 */ /* 0x000fe20008000000 */
[----:B------:R-:W-:Y:S01]  /*2230*/  @!P1 LOP3.LUT R6, RZ, UR8, RZ, 0x33, !PT ;  /* 0x00000008ff069c12 */ /* 0x000fe2000f8e33ff */
[----:B------:R-:W-:Y:S06]  /*2240*/  BRA `(.L_x_30) ;  /* 0x0000000000207947 */ /* 0x000fec0003800000 */
.L_x_29:
[----:B------:R-:W1:Y:S01]  /*2250*/  LDCU UR9, c[0x0][0x394] ;  /* 0x00007280ff0977ac */ /* 0x000e620008000800 */
[----:B------:R-:W-:Y:S01]  /*2260*/  IMAD.MOV.U32 R0, RZ, RZ, R9 ;  /* 0x000000ffff007224 */ /* 0x000fe200078e0009 */
[----:B------:R-:W-:Y:S01]  /*2270*/  MOV R2, 0x22b0 ;  /* 0x000022b000027802 */ /* 0x000fe20000000f00 */
[----:B0-----:R-:W-:Y:S02]  /*2280*/  IMAD.MOV.U32 R5, RZ, RZ, R15 ;  /* 0x000000ffff057224 */ /* 0x001fe400078e000f */
[----:B-1----:R-:W-:-:S07]  /*2290*/  IMAD.U32 R6, RZ, RZ, UR9 ;  /* 0x00000009ff067e24 */ /* 0x002fce000f8e00ff */
[----:B------:R-:W-:Y:S05]  /*22a0*/  CALL.REL.NOINC `($__internal_1_$__cuda_sm20_rem_u64) ;  /* 0x0000004400e47944 */ /* 0x000fea0003c00000 */
[----:B------:R-:W-:Y:S01]  /*22b0*/  MOV R6, R0 ;  /* 0x0000000000067202 */ /* 0x000fe20000000f00 */
[----:B------:R-:W-:-:S07]  /*22c0*/  IMAD.MOV.U32 R7, RZ, RZ, R5 ;  /* 0x000000ffff077224 */ /* 0x000fce00078e0005 */
.L_x_30:
[----:B------:R-:W-:Y:S05]  /*22d0*/  BSYNC.RECONVERGENT B1 ;  /* 0x0000000000017941 */ /* 0x000fea0003800200 */
.L_x_28:
        /* <DEDUP_REMOVED lines=16> */
[----:B0-----:R-:W-:-:S05]  /*23e0*/  IADD3 R5, PT, PT, RZ, -R7, RZ ;  /* 0x80000007ff057210 */ /* 0x001fca0007ffe0ff */
[----:B------:R-:W-:-:S04]  /*23f0*/  IMAD R5, R5, UR8, RZ ;  /* 0x0000000805057c24 */ /* 0x000fc8000f8e02ff */
[----:B------:R-:W-:-:S04]  /*2400*/  IMAD.HI.U32 R0, R7, R5, R6 ;  /* 0x0000000507007227 */ /* 0x000fc800078e0006 */
[----:B------:R-:W-:Y:S02]  /*2410*/  IMAD.MOV.U32 R7, RZ, RZ, RZ ;  /* 0x000000ffff077224 */ /* 0x000fe400078e00ff */
[----:B------:R-:W-:-:S04]  /*2420*/  IMAD.HI.U32 R0, R0, R9, RZ ;  /* 0x0000000900007227 */ /* 0x000fc800078e00ff */
[----:B------:R-:W-:-:S04]  /*2430*/  IMAD.MOV R0, RZ, RZ, -R0 ;  /* 0x000000ffff007224 */ /* 0x000fc800078e0a00 */
[----:B------:R-:W-:-:S05]  /*2440*/  IMAD R6, R0, UR8, R9 ;  /* 0x0000000800067c24 */ /* 0x000fca000f8e0209 */
[----:B------:R-:W-:-:S13]  /*2450*/  ISETP.GE.U32.AND P0, PT, R6, UR8, PT ;  /* 0x0000000806007c0c */ /* 0x000fda000bf06070 */
[----:B------:R-:W-:-:S05]  /*2460*/  @P0 VIADD R6, R6, -UR8 ;  /* 0x8000000806060c36 */ /* 0x000fca0008000000 */
[----:B------:R-:W-:-:S13]  /*2470*/  ISETP.GE.U32.AND P0, PT, R6, UR8, PT ;  /* 0x0000000806007c0c */ /* 0x000fda000bf06070 */
[----:B------:R-:W-:Y:S02]  /*2480*/  @P0 IADD3 R6, PT, PT, R6, -UR8, RZ ;  /* 0x8000000806060c10 */ /* 0x000fe4000fffe0ff */
[----:B------:R-:W-:Y:S01]  /*2490*/  @!P1 LOP3.LUT R6, RZ, UR8, RZ, 0x33, !PT ;  /* 0x00000008ff069c12 */ /* 0x000fe2000f8e33ff */
[----:B------:R-:W-:Y:S06]  /*24a0*/  BRA `(.L_x_33) ;  /* 0x0000000000207947 */ /* 0x000fec0003800000 */
.L_x_32:
[----:B------:R-:W1:Y:S01]  /*24b0*/  LDCU UR9, c[0x0][0x394] ;  /* 0x00007280ff0977ac */ /* 0x000e620008000800 */
[----:B------:R-:W-:Y:S01]  /*24c0*/  IMAD.MOV.U32 R0, RZ, RZ, R9 ;  /* 0x000000ffff007224 */ /* 0x000fe200078e0009 */
[----:B------:R-:W-:Y:S01]  /*24d0*/  MOV R2, 0x2510 ;  /* 0x0000251000027802 */ /* 0x000fe20000000f00 */
[----:B0-----:R-:W-:Y:S01]  /*24e0*/  IMAD.MOV.U32 R5, RZ, RZ, R15 ;  /* 0x000000ffff057224 */ /* 0x001fe200078e000f */
[----:B-1----:R-:W-:-:S07]  /*24f0*/  MOV R6, UR9 ;  /* 0x0000000900067c02 */ /* 0x002fce0008000f00 */
[----:B------:R-:W-:Y:S05]  /*2500*/  CALL.REL.NOINC `($__internal_1_$__cuda_sm20_rem_u64) ;  /* 0x00000044004c7944 */ /* 0x000fea0003c00000 */
[----:B------:R-:W-:Y:S02]  /*2510*/  IMAD.MOV.U32 R6, RZ, RZ, R0 ;  /* 0x000000ffff067224 */ /* 0x000fe400078e0000 */
[----:B------:R-:W-:-:S07]  /*2520*/  IMAD.MOV.U32 R7, RZ, RZ, R5 ;  /* 0x000000ffff077224 */ /* 0x000fce00078e0005 */
.L_x_33:
[----:B------:R-:W-:Y:S05]  /*2530*/  BSYNC.RECONVERGENT B1 ;  /* 0x0000000000017941 */ /* 0x000fea0003800200 */
.L_x_31:
        /* <DEDUP_REMOVED lines=14> */
[----:B-1----:R-:W-:-:S06]  /*2620*/  IADD3 R7, PT, PT, R2, 0xffffffe, RZ ;  /* 0x0ffffffe02077810 */ /* 0x002fcc0007ffe0ff */
[----:B------:R-:W0:Y:S02]  /*2630*/  F2I.FTZ.U32.TRUNC.NTZ R7, R7 ;  /* 0x0000000700077305 */ /* 0x000e24000021f000 */
[----:B0-----:R-:W-:-:S04]  /*2640*/  IMAD.MOV R5, RZ, RZ, -R7 ;  /* 0x000000ffff057224 */ /* 0x001fc800078e0a07 */
[----:B------:R-:W-:-:S04]  /*2650*/  IMAD R5, R5, UR8, RZ ;  /* 0x0000000805057c24 */ /* 0x000fc8000f8e02ff */
[----:B------:R-:W-:-:S04]  /*2660*/  IMAD.HI.U32 R0, R7, R5, R6 ;  /* 0x0000000507007227 */ /* 0x000fc800078e0006 */
[----:B------:R-:W-:Y:S02]  /*2670*/  IMAD.MOV.U32 R7, RZ, RZ, RZ ;  /* 0x000000ffff077224 */ /* 0x000fe400078e00ff */
[----:B------:R-:W-:-:S04]  /*2680*/  IMAD.HI.U32 R0, R0, R9, RZ ;  /* 0x0000000900007227 */ /* 0x000fc800078e00ff */
[----:B------:R-:W-:-:S04]  /*2690*/  IMAD.MOV R0, RZ, RZ, -R0 ;  /* 0x000000ffff007224 */ /* 0x000fc800078e0a00 */
[----:B------:R-:W-:-:S05]  /*26a0*/  IMAD R6, R0, UR8, R9 ;  /* 0x0000000800067c24 */ /* 0x000fca000f8e0209 */
[----:B------:R-:W-:-:S13]  /*26b0*/  ISETP.GE.U32.AND P0, PT, R6, UR8, PT ;  /* 0x0000000806007c0c */ /* 0x000fda000bf06070 */
[----:B------:R-:W-:-:S04]  /*26c0*/  @P0 IADD3 R6, PT, PT, R6, -UR8, RZ ;  /* 0x8000000806060c10 */ /* 0x000fc8000fffe0ff */
[----:B------:R-:W-:-:S13]  /*26d0*/  ISETP.GE.U32.AND P0, PT, R6, UR8, PT ;  /* 0x0000000806007c0c */ /* 0x000fda000bf06070 */
[----:B------:R-:W-:Y:S01]  /*26e0*/  @P0 VIADD R6, R6, -UR8 ;  /* 0x8000000806060c36 */ /* 0x000fe20008000000 */
[----:B------:R-:W-:Y:S01]  /*26f0*/  @!P1 LOP3.LUT R6, RZ, UR8, RZ, 0x33, !PT ;  /* 0x00000008ff069c12 */ /* 0x000fe2000f8e33ff */
[----:B------:R-:W-:Y:S06]  /*2700*/  BRA `(.L_x_36) ;  /* 0x0000000000207947 */ /* 0x000fec0003800000 */
.L_x_35:
[----:B------:R-:W1:Y:S01]  /*2710*/  LDCU UR9, c[0x0][0x394] ;  /* 0x00007280ff0977ac */ /* 0x000e620008000800 */
[----:B------:R-:W-:Y:S01]  /*2720*/  IMAD.MOV.U32 R0, RZ, RZ, R9 ;  /* 0x000000ffff007224 */ /* 0x000fe200078e0009 */
[----:B0-----:R-:W-:Y:S02]  /*2730*/  MOV R5, R15 ;  /* 0x0000000f00057202 */ /* 0x001fe40000000f00 */
[----:B------:R-:W-:Y:S01]  /*2740*/  MOV R2, 0x2770 ;  /* 0x0000277000027802 */ /* 0x000fe20000000f00 */
[----:B-1----:R-:W-:-:S07]  /*2750*/  IMAD.U32 R6, RZ, RZ, UR9 ;  /* 0x00000009ff067e24 */ /* 0x002fce000f8e00ff */
[----:B------:R-:W-:Y:S05]  /*2760*/  CALL.REL.NOINC `($__internal_1_$__cuda_sm20_rem_u64) ;  /* 0x0000004000b47944 */ /* 0x000fea0003c00000 */
[----:B------:R-:W-:Y:S02]  /*2770*/  IMAD.MOV.U32 R6, RZ, RZ, R0 ;  /* 0x000000ffff067224 */ /* 0x000fe400078e0000 */
[----:B------:R-:W-:-:S07]  /*2780*/  IMAD.MOV.U32 R7, RZ, RZ, R5 ;  /* 0x000000ffff077224 */ /* 0x000fce00078e0005 */
.L_x_36:
[----:B------:R-:W-:Y:S05]  /*2790*/  BSYNC.RECONVERGENT B1 ;  /* 0x0000000000017941 */ /* 0x000fea0003800200 */
.L_x_34:
        /* <DEDUP_REMOVED lines=29> */
.L_x_38:
        /* <DEDUP_REMOVED lines=8> */
.L_x_39:
[----:B------:R-:W-:Y:S05]  /*29f0*/  BSYNC.RECONVERGENT B1 ;  /* 0x0000000000017941 */ /* 0x000fea0003800200 */
.L_x_37:
        /* <DEDUP_REMOVED lines=29> */
.L_x_41:
        /* <DEDUP_REMOVED lines=8> */
.L_x_42:
[----:B------:R-:W-:Y:S05]  /*2c50*/  BSYNC.RECONVERGENT B1 ;  /* 0x0000000000017941 */ /* 0x000fea0003800200 */
.L_x_40:
        /* <DEDUP_REMOVED lines=29> */
.L_x_44:
        /* <DEDUP_REMOVED lines=8> */
.L_x_45:
[----:B------:R-:W-:Y:S05]  /*2eb0*/  BSYNC.RECONVERGENT B1 ;  /* 0x0000000000017941 */ /* 0x000fea0003800200 */
.L_x_43:
        /* <DEDUP_REMOVED lines=29> */
.L_x_47:
        /* <DEDUP_REMOVED lines=8> */
.L_x_48:
[----:B------:R-:W-:Y:S05]  /*3110*/  BSYNC.RECONVERGENT B1 ;  /* 0x0000000000017941 */ /* 0x000fea0003800200 */
.L_x_46:
        /* <DEDUP_REMOVED lines=29> */
.L_x_50:
        /* <DEDUP_REMOVED lines=8> */
.L_x_51:
[----:B------:R-:W-:Y:S05]  /*3370*/  BSYNC.RECONVERGENT B1 ;  /* 0x0000000000017941 */ /* 0x000fea0003800200 */
.L_x_49:
        /* <DEDUP_REMOVED lines=29> */
.L_x_53:
        /* <DEDUP_REMOVED lines=8> */
.L_x_54:
[----:B------:R-:W-:Y:S05]  /*35d0*/  BSYNC.RECONVERGENT B1 ;  /* 0x0000000000017941 */ /* 0x000fea0003800200 */
.L_x_52:
        /* <DEDUP_REMOVED lines=29> */
.L_x_56:
        /* <DEDUP_REMOVED lines=8> */
.L_x_57:
[----:B------:R-:W-:Y:S05]  /*3830*/  BSYNC.RECONVERGENT B1 ;  /* 0x0000000000017941 */ /* 0x000fea0003800200 */
.L_x_55:
        /* <DEDUP_REMOVED lines=29> */
.L_x_59:
        /* <DEDUP_REMOVED lines=8> */
.L_x_60:
[----:B------:R-:W-:Y:S05]  /*3a90*/  BSYNC.RECONVERGENT B1 ;  /* 0x0000000000017941 */ /* 0x000fea0003800200 */
.L_x_58:
        /* <DEDUP_REMOVED lines=29> */
.L_x_62:
        /* <DEDUP_REMOVED lines=8> */
.L_x_63:
[----:B------:R-:W-:Y:S05]  /*3cf0*/  BSYNC.RECONVERGENT B1 ;  /* 0x0000000000017941 */ /* 0x000fea0003800200 */
.L_x_61:
        /* <DEDUP_REMOVED lines=29> */
.L_x_65:
        /* <DEDUP_REMOVED lines=8> */
.L_x_66:
[----:B------:R-:W-:Y:S05]  /*3f50*/  BSYNC.RECONVERGENT B1 ;  /* 0x0000000000017941 */ /* 0x000fea0003800200 */
.L_x_64:
        /* <DEDUP_REMOVED lines=29> */
.L_x_68:
        /* <DEDUP_REMOVED lines=8> */
.L_x_69:
[----:B------:R-:W-:Y:S05]  /*41b0*/  BSYNC.RECONVERGENT B1 ;  /* 0x0000000000017941 */ /* 0x000fea0003800200 */
.L_x_67:
[----:B------:R0:W2:Y:S01]  /*41c0*/  LDG.E R5, desc[UR6][R16.64+0x1c] ;  /* 0x00001c0610057981 */ /* 0x0000a2000c1e1900 */
[----:B------:R-:W-:-:S04]  /*41d0*/  LEA R10, P0, R6, UR4, 0x2 ;  /* 0x00000004060a7c11 */ /* 0x000fc8000f8010ff */
[----:B------:R-:W-:Y:S02]  /*41e0*/  LEA.HI.X R11, R6, UR5, R7, 0x2, P0 ;  /* 0x00000005060b7c11 */ /* 0x000fe400080f1407 */
[----:B------:R-:W-:-:S04]  /*41f0*/  IADD3 R20, P0, PT, R20, -0x10, RZ ;  /* 0xfffffff014147810 */ /* 0x000fc80007f1e0ff */
[----:B------:R-:W-:Y:S02]  /*4200*/  IADD3.X R19, PT, PT, R19, -0x1, RZ, P0, !PT ;  /* 0xffffffff13137810 */ /* 0x000fe400007fe4ff */
[----:B------:R-:W-:-:S04]  /*4210*/  ISETP.NE.U32.AND P0, PT, R20, RZ, PT ;  /* 0x000000ff1400720c */ /* 0x000fc80003f05070 */
[----:B------:R-:W-:Y:S02]  /*4220*/  ISETP.NE.AND.EX P0, PT, R19, RZ, PT, P0 ;  /* 0x000000ff1300720c */ /* 0x000fe40003f05300 */
[----:B0-----:R-:W-:Y:S02]  /*4230*/  IADD3 R16, P2, PT, R16, 0x40, RZ ;  /* 0x0000004010107810 */ /* 0x001fe40007f5e0ff */
[----:B------:R-:W-:-:S03]  /*4240*/  IADD3 R4, P1, PT, R4, 0x10, RZ ;  /* 0x0000001004047810 */ /* 0x000fc60007f3e0ff */
[----:B------:R-:W-:Y:S01]  /*4250*/  IMAD.X R17, RZ, RZ, R17, P2 ;  /* 0x000000ffff117224 */ /* 0x000fe200010e0611 */
[----:B------:R-:W-:Y:S01]  /*4260*/  IADD3.X R3, PT, PT, RZ, R3, RZ, P1, !PT ;  /* 0x00000003ff037210 */ /* 0x000fe20000ffe4ff */
[----:B--2---:R0:W-:Y:S04]  /*4270*/  REDG.E.ADD.STRONG.GPU desc[UR6][R10.64], R5 ;  /* 0x000000050a00798e */ /* 0x0041e8000c12e106 */
[----:B------:R-:W-:Y:S05]  /*4280*/  @P0 BRA `(.L_x_70) ;  /* 0xffffffd800580947 */ /* 0x000fea000383ffff */
.L_x_21:
[----:B------:R-:W-:Y:S05]  /*4290*/  BSYNC B0 ;  /* 0x0000000000007941 */ /* 0x000fea0003800000 */
.L_x_20:
[----:B------:R-:W-:-:S04]  /*42a0*/  ISETP.NE.U32.AND P0, PT, R18, RZ, PT ;  /* 0x000000ff1200720c */ /* 0x000fc80003f05070 */
[----:B------:R-:W-:-:S13]  /*42b0*/  ISETP.NE.AND.EX P0, PT, RZ, RZ, PT, P0 ;  /* 0x000000ffff00720c */ /* 0x000fda0003f05300 */
[----:B------:R-:W-:Y:S05]  /*42c0*/  @!P0 BRA `(.L_x_19) ;  /* 0x0000002000b88947 */ /* 0x000fea0003800000 */
[----:B------:R-:W-:Y:S01]  /*42d0*/  ISETP.GE.U32.AND P0, PT, R18, 0x8, PT ;  /* 0x000000081200780c */ /* 0x000fe20003f06070 */
[----:B------:R-:W-:Y:S01]  /*42e0*/  BSSY.RECONVERGENT B0, `(.L_x_71) ;  /* 0x0000147000007945 */ /* 0x000fe20003800200 */
[----:B------:R-:W-:Y:S02]  /*42f0*/  LOP3.LUT R18, R8, 0x7, RZ, 0xc0, !PT ;  /* 0x0000000708127812 */ /* 0x000fe400078ec0ff */
[----:B------:R-:W-:-:S13]  /*4300*/  ISETP.GE.U32.AND.EX P0, PT, RZ, RZ, PT, P0 ;  /* 0x000000ffff00720c */ /* 0x000fda0003f06100 */
[----:B------:R-:W-:Y:S05]  /*4310*/  @!P0 BRA `(.L_x_72) ;  /* 0x00000014000c8947 */ /* 0x000fea0003800000 */
[----:B------:R-:W-:Y:S01]  /*4320*/  LOP3.LUT R0, R3, R15, RZ, 0xfc, !PT ;  /* 0x0000000f03007212 */ /* 0x000fe200078efcff */
[----:B------:R-:W-:Y:S03]  /*4330*/  BSSY.RECONVERGENT B1, `(.L_x_73) ;  /* 0x0000020000017945 */ /* 0x000fe60003800200 */
[----:B------:R-:W-:-:S13]  /*4340*/  ISETP.NE.U32.AND P0, PT, R0, RZ, PT ;  /* 0x000000ff0000720c */ /* 0x000fda0003f05070 */
[----:B------:R-:W-:Y:S05]  /*4350*/  @P0 BRA `(.L_x_74) ;  /* 0x0000000000500947 */ /* 0x000fea0003800000 */
[----:B------:R-:W1:Y:S01]  /*4360*/  LDCU UR9, c[0x0][0x394] ;  /* 0x00007280ff0977ac */ /* 0x000e620008000800 */
[----:B------:R-:W-:Y:S01]  /*4370*/  IMAD.MOV.U32 R6, RZ, RZ, RZ ;  /* 0x000000ffff067224 */ /* 0x000fe200078e00ff */
[----:B-1----:R-:W1:Y:S01]  /*4380*/  I2F.U32.RP R2, UR9 ;  /* 0x0000000900027d06 */ /* 0x002e620008209000 */
[----:B------:R-:W-:-:S07]  /*4390*/  ISETP.NE.U32.AND P1, PT, RZ, UR9, PT ;  /* 0x00000009ff007c0c */ /* 0x000fce000bf25070 */
        /* <DEDUP_REMOVED lines=16> */
.L_x_74:
[----:B------:R-:W1:Y:S01]  /*44a0*/  LDCU UR9, c[0x0][0x394] ;  /* 0x00007280ff0977ac */ /* 0x000e620008000800 */
[----:B------:R-:W-:Y:S01]  /*44b0*/  MOV R0, R4 ;  /* 0x0000000400007202 */ /* 0x000fe20000000f00 */
[----:B------:R-:W-:Y:S01]  /*44c0*/  IMAD.MOV.U32 R7, RZ, RZ, R3 ;  /* 0x000000ffff077224 */ /* 0x000fe200078e0003 */
[----:B------:R-:W-:Y:S01]  /*44d0*/  MOV R2, 0x4510 ;  /* 0x0000451000027802 */ /* 0x000fe20000000f00 */
[----:B0-----:R-:W-:Y:S02]  /*44e0*/  IMAD.MOV.U32 R5, RZ, RZ, R15 ;  /* 0x000000ffff057224 */ /* 0x001fe400078e000f */
[----:B-1----:R-:W-:-:S07]  /*44f0*/  IMAD.U32 R6, RZ, RZ, UR9 ;  /* 0x00000009ff067e24 */ /* 0x002fce000f8e00ff */
[----:B------:R-:W-:Y:S05]  /*4500*/  CALL.REL.NOINC `($__internal_1_$__cuda_sm20_rem_u64) ;  /* 0x00000024004c7944 */ /* 0x000fea0003c00000 */
[----:B------:R-:W-:Y:S01]  /*4510*/  MOV R6, R0 ;  /* 0x0000000000067202 */ /* 0x000fe20000000f00 */
[----:B------:R-:W-:-:S07]  /*4520*/  IMAD.MOV.U32 R7, RZ, RZ, R5 ;  /* 0x000000ffff077224 */ /* 0x000fce00078e0005 */
.L_x_75:
[----:B------:R-:W-:Y:S05]  /*4530*/  BSYNC.RECONVERGENT B1 ;  /* 0x0000000000017941 */ /* 0x000fea0003800200 */
.L_x_73:
[----:B------:R-:W0:Y:S02]  /*4540*/  LDCU.64 UR10, c[0x0][0x388] ;  /* 0x00007100ff0a77ac */ /* 0x000e240008000a00 */
[----:B0-----:R-:W-:-:S04]  /*4550*/  LEA R16, P0, R4, UR10, 0x2 ;  /* 0x0000000a04107c11 */ /* 0x001fc8000f8010ff */
[----:B------:R-:W-:-:S05]  /*4560*/  LEA.HI.X R17, R4, UR11, R3, 0x2, P0 ;  /* 0x0000000b04117c11 */ /* 0x000fca00080f1403 */
        /* <DEDUP_REMOVED lines=30> */
.L_x_77:
        /* <DEDUP_REMOVED lines=8> */
.L_x_78:
[----:B------:R-:W-:Y:S05]  /*47d0*/  BSYNC.RECONVERGENT B1 ;  /* 0x0000000000017941 */ /* 0x000fea0003800200 */
.L_x_76:
[----:B------:R-:W2:Y:S01]  /*47e0*/  LDG.E R5, desc[UR6][R16.64+0x4] ;  /* 0x0000040610057981 */ /* 0x000ea2000c1e1900 */
[----:B------:R-:W0:Y:S02]  /*47f0*/  LDCU.64 UR10, c[0x0][0x388] ;  /* 0x00007100ff0a77ac */ /* 0x000e240008000a00 */
[----:B0-----:R-:W-:-:S04]  /*4800*/  LEA R10, P0, R6, UR10, 0x2 ;  /* 0x0000000a060a7c11 */ /* 0x001fc8000f8010ff */
        /* <DEDUP_REMOVED lines=28> */
.L_x_80:
        /* <DEDUP_REMOVED lines=8> */
.L_x_81:
[----:B------:R-:W-:Y:S05]  /*4a50*/  BSYNC.RECONVERGENT B1 ;  /* 0x0000000000017941 */ /* 0x000fea0003800200 */
.L_x_79:
[----:B------:R-:W2:Y:S01]  /*4a60*/  LDG.E R5, desc[UR6][R16.64+0x8] ;  /* 0x0000080610057981 */ /* 0x000ea2000c1e1900 */
[----:B------:R-:W0:Y:S02]  /*4a70*/  LDCU.64 UR10, c[0x0][0x388] ;  /* 0x00007100ff0a77ac */ /* 0x000e240008000a00 */
[----:B0-----:R-:W-:-:S04]  /*4a80*/  LEA R10, P0, R6, UR10, 0x2 ;  /* 0x0000000a060a7c11 */ /* 0x001fc8000f8010ff */
        /* <DEDUP_REMOVED lines=28> */
.L_x_83:
[----:B------:R-:W1:Y:S01]  /*4c50*/  LDCU UR9, c[0x0][0x394] ;  /* 0x00007280ff0977ac */ /* 0x000e620008000800 */
[----:B------:R-:W-:Y:S01]  /*4c60*/  MOV R0, R9 ;  /* 0x0000000900007202 */ /* 0x000fe20000000f00 */
[----:B0-----:R-:W-:Y:S01]  /*4c70*/  IMAD.MOV.U32 R5, RZ, RZ, R15 ;  /* 0x000000ffff057224 */ /* 0x001fe200078e000f */
[----:B------:R-:W-:Y:S01]  /*4c80*/  MOV R2, 0x4cb0 ;  /* 0x00004cb000027802 */ /* 0x000fe20000000f00 */
[----:B-1----:R-:W-:-:S07]  /*4c90*/  IMAD.U32 R6, RZ, RZ, UR9 ;  /* 0x00000009ff067e24 */ /* 0x002fce000f8e00ff */
[----:B------:R-:W-:Y:S05]  /*4ca0*/  CALL.REL.NOINC `($__internal_1_$__cuda_sm20_rem_u64) ;  /* 0x0000001c00647944 */ /* 0x000fea0003c00000 */
[----:B------:R-:W-:Y:S01]  /*4cb0*/  MOV R6, R0 ;  /* 0x0000000000067202 */ /* 0x000fe20000000f00 */
[----:B------:R-:W-:-:S07]  /*4cc0*/  IMAD.MOV.U32 R7, RZ, RZ, R5 ;  /* 0x000000ffff077224 */ /* 0x000fce00078e0005 */
.L_x_84:
[----:B------:R-:W-:Y:S05]  /*4cd0*/  BSYNC.RECONVERGENT B1 ;  /* 0x0000000000017941 */ /* 0x000fea0003800200 */
.L_x_82:
        /* <DEDUP_REMOVED lines=21> */
[----:B------:R-:W-:Y:S02]  /*4e30*/  HFMA2 R7, -RZ, RZ, 0, 0 ;  /* 0x00000000ff077431 */ /* 0x000fe400000001ff */
        /* <DEDUP_REMOVED lines=9> */
.L_x_86:
        /* <DEDUP_REMOVED lines=8> */
.L_x_87:
[----:B------:R-:W-:Y:S05]  /*4f50*/  BSYNC.RECONVERGENT B1 ;  /* 0x0000000000017941 */ /* 0x000fea0003800200 */
.L_x_85:
        /* <DEDUP_REMOVED lines=12> */
[----:B------:R-:W-:Y:S01]  /*5020*/  HFMA2 R6, -RZ, RZ, 0, 0 ;  /* 0x00000000ff067431 */ /* 0x000fe200000001ff */
        /* <DEDUP_REMOVED lines=18> */
.L_x_89:
[----:B------:R-:W1:Y:S01]  /*5150*/  LDCU UR9, c[0x0][0x394] ;  /* 0x00007280ff0977ac */ /* 0x000e620008000800 */
[----:B------:R-:W-:Y:S01]  /*5160*/  IMAD.MOV.U32 R0, RZ, RZ, R9 ;  /* 0x000000ffff007224 */ /* 0x000fe200078e0009 */
[----:B0-----:R-:W-:Y:S02]  /*5170*/  MOV R5, R15 ;  /* 0x0000000f00057202 */ /* 0x001fe40000000f00 */
[----:B------:R-:W-:Y:S01]  /*5180*/  MOV R2, 0x51b0 ;  /* 0x000051b000027802 */ /* 0x000fe20000000f00 */
[----:B-1----:R-:W-:-:S07]  /*5190*/  IMAD.U32 R6, RZ, RZ, UR9 ;  /* 0x00000009ff067e24 */ /* 0x002fce000f8e00ff */
[----:B------:R-:W-:Y:S05]  /*51a0*/  CALL.REL.NOINC `($__internal_1_$__cuda_sm20_rem_u64) ;  /* 0x0000001800247944 */ /* 0x000fea0003c00000 */
[----:B------:R-:W-:Y:S01]  /*51b0*/  IMAD.MOV.U32 R6, RZ, RZ, R0 ;  /* 0x000000ffff067224 */ /* 0x000fe200078e0000 */
[----:B------:R-:W-:-:S07]  /*51c0*/  MOV R7, R5 ;  /* 0x0000000500077202 */ /* 0x000fce0000000f00 */
.L_x_90:
[----:B------:R-:W-:Y:S05]  /*51d0*/  BSYNC.RECONVERGENT B1 ;  /* 0x0000000000017941 */ /* 0x000fea0003800200 */
.L_x_88:
        /* <DEDUP_REMOVED lines=31> */
.L_x_92:
        /* <DEDUP_REMOVED lines=8> */
.L_x_93:
[----:B------:R-:W-:Y:S05]  /*5450*/  BSYNC.RECONVERGENT B1 ;  /* 0x0000000000017941 */ /* 0x000fea0003800200 */
.L_x_91:
        /* <DEDUP_REMOVED lines=31> */
.L_x_95:
        /* <DEDUP_REMOVED lines=8> */
.L_x_96:
[----:B------:R-:W-:Y:S05]  /*56d0*/  BSYNC.RECONVERGENT B1 ;  /* 0x0000000000017941 */ /* 0x000fea0003800200 */
.L_x_94:
[----:B------:R-:W2:Y:S01]  /*56e0*/  LDG.E R17, desc[UR6][R16.64+0x1c] ;  /* 0x00001c0610117981 */ /* 0x000ea2000c1e1900 */
[----:B------:R-:W0:Y:S02]  /*56f0*/  LDCU.64 UR10, c[0x0][0x388] ;  /* 0x00007100ff0a77ac */ /* 0x000e240008000a00 */
[----:B0-----:R-:W-:-:S04]  /*5700*/  LEA R10, P0, R6, UR10, 0x2 ;  /* 0x0000000a060a7c11 */ /* 0x001fc8000f8010ff */
[----:B------:R-:W-:-:S05]  /*5710*/  LEA.HI.X R11, R6, UR11, R7, 0x2, P0 ;  /* 0x0000000b060b7c11 */ /* 0x000fca00080f1407 */
[----:B--2---:R1:W-:Y:S01]  /*5720*/  REDG.E.ADD.STRONG.GPU desc[UR6][R10.64], R17 ;  /* 0x000000110a00798e */ /* 0x0043e2000c12e106 */
[----:B------:R-:W-:-:S04]  /*5730*/  IADD3 R4, P0, PT, R4, 0x8, RZ ;  /* 0x0000000804047810 */ /* 0x000fc80007f1e0ff */
[----:B------:R-:W-:-:S09]  /*5740*/  IADD3.X R3, PT, PT, RZ, R3, RZ, P0, !PT ;  /* 0x00000003ff037210 */ /* 0x000fd200007fe4ff */
.L_x_72:
[----:B------:R-:W-:Y:S05]  /*5750*/  BSYNC.RECONVERGENT B0 ;  /* 0x0000000000007941 */ /* 0x000fea0003800200 */
.L_x_71:
[----:B------:R-:W-:-:S04]  /*5760*/  ISETP.NE.U32.AND P0, PT, R18, RZ, PT ;  /* 0x000000ff1200720c */ /* 0x000fc80003f05070 */
[----:B------:R-:W-:-:S13]  /*5770*/  ISETP.NE.AND.EX P0, PT, RZ, RZ, PT, P0 ;  /* 0x000000ffff00720c */ /* 0x000fda0003f05300 */
[----:B------:R-:W-:Y:S05]  /*5780*/  @!P0 BRA `(.L_x_19) ;  /* 0x0000000c00888947 */ /* 0x000fea0003800000 */
[----:B------:R-:W-:Y:S01]  /*5790*/  ISETP.GE.U32.AND P0, PT, R18, 0x4, PT ;  /* 0x000000041200780c */ /* 0x000fe20003f06070 */
[----:B------:R-:W-:Y:S01]  /*57a0*/  BSSY.RECONVERGENT B0, `(.L_x_97) ;  /* 0x00000a9000007945 */ /* 0x000fe20003800200 */
[----:B------:R-:W-:Y:S01]  /*57b0*/  LOP3.LUT R8, R8, 0x3, RZ, 0xc0, !PT ;  /* 0x0000000308087812 */ /* 0x000fe200078ec0ff */
[----:B------:R-:W-:Y:S01]  /*57c0*/  IMAD.MOV.U32 R18, RZ, RZ, RZ ;  /* 0x000000ffff127224 */ /* 0x000fe200078e00ff */
[----:B------:R-:W-:-:S13]  /*57d0*/  ISETP.GE.U32.AND.EX P0, PT, RZ, RZ, PT, P0 ;  /* 0x000000ffff00720c */ /* 0x000fda0003f06100 */
[----:B------:R-:W-:Y:S05]  /*57e0*/  @!P0 BRA `(.L_x_98) ;  /* 0x0000000800908947 */ /* 0x000fea0003800000 */
[----:B------:R-:W-:Y:S01]  /*57f0*/  LOP3.LUT R0, R3, R15, RZ, 0xfc, !PT ;  /* 0x0000000f03007212 */ /* 0x000fe200078efcff */
[----:B------:R-:W-:Y:S03]  /*5800*/  BSSY.RECONVERGENT B1, `(.L_x_99) ;  /* 0x0000021000017945 */ /* 0x000fe60003800200 */
[----:B------:R-:W-:-:S13]  /*5810*/  ISETP.NE.U32.AND P0, PT, R0, RZ, PT ;  /* 0x000000ff0000720c */ /* 0x000fda0003f05070 */
[----:B------:R-:W-:Y:S05]  /*5820*/  @P0 BRA `(.L_x_100) ;  /* 0x0000000000540947 */ /* 0x000fea0003800000 */
[----:B------:R-:W2:Y:S02]  /*5830*/  LDCU UR9, c[0x0][0x394] ;  /* 0x00007280ff0977ac */ /* 0x000ea40008000800 */
[----:B--2---:R-:W2:Y:S01]  /*5840*/  I2F.U32.RP R0, UR9 ;  /* 0x0000000900007d06 */ /* 0x004ea20008209000 */
[----:B------:R-:W-:-:S07]  /*5850*/  ISETP.NE.U32.AND P1, PT, RZ, UR9, PT ;  /* 0x00000009ff007c0c */ /* 0x000fce000bf25070 */
[----:B--2---:R-:W2:Y:S02]  /*5860*/  MUFU.RCP R0, R0 ;  /* 0x0000000000007308 */ /* 0x004ea40000001000 */
[----:B--2---:R-:W-:-:S06]  /*5870*/  VIADD R6, R0, 0xffffffe ;  /* 0x0ffffffe00067836 */ /* 0x004fcc0000000000 */
[----:B------:R2:W0:Y:S02]  /*5880*/  F2I.FTZ.U32.TRUNC.NTZ R7, R6 ;  /* 0x0000000600077305 */ /* 0x000424000021f000 */
[----:B--2---:R-:W-:Y:S01]  /*5890*/  IMAD.MOV.U32 R6, RZ, RZ, RZ ;  /* 0x000000ffff067224 */ /* 0x004fe200078e00ff */
[----:B0-----:R-:W-:-:S05]  /*58a0*/  IADD3 R5, PT, PT, RZ, -R7, RZ ;  /* 0x80000007ff057210 */ /* 0x001fca0007ffe0ff */
[----:B------:R-:W-:-:S04]  /*58b0*/  IMAD R5, R5, UR9, RZ ;  /* 0x0000000905057c24 */ /* 0x000fc8000f8e02ff */
[----:B------:R-:W-:-:S04]  /*58c0*/  IMAD.HI.U32 R5, R7, R5, R6 ;  /* 0x0000000507057227 */ /* 0x000fc800078e0006 */
[----:B------:R-:W-:Y:S02]  /*58d0*/  HFMA2 R7, -RZ, RZ, 0, 0 ;  /* 0x00000000ff077431 */ /* 0x000fe400000001ff */
[----:B------:R-:W-:-:S04]  /*58e0*/  IMAD.HI.U32 R5, R5, R4, RZ ;  /* 0x0000000405057227 */ /* 0x000fc800078e00ff */
[----:B------:R-:W-:-:S04]  /*58f0*/  IMAD.MOV R5, RZ, RZ, -R5 ;  /* 0x000000ffff057224 */ /* 0x000fc800078e0a05 */
[----:B------:R-:W-:-:S05]  /*5900*/  IMAD R5, R5, UR9, R4 ;  /* 0x0000000905057c24 */ /* 0x000fca000f8e0204 */
[----:B------:R-:W-:-:S13]  /*5910*/  ISETP.GE.U32.AND P0, PT, R5, UR9, PT ;  /* 0x0000000905007c0c */ /* 0x000fda000bf06070 */
[----:B------:R-:W-:-:S04]  /*5920*/  @P0 IADD3 R5, PT, PT, R5, -UR9, RZ ;  /* 0x8000000905050c10 */ /* 0x000fc8000fffe0ff */
[----:B------:R-:W-:-:S13]  /*5930*/  ISETP.GE.U32.AND P0, PT, R5, UR9, PT ;  /* 0x0000000905007c0c */ /* 0x000fda000bf06070 */
[----:B------:R-:W-:Y:S01]  /*5940*/  @P0 VIADD R5, R5, -UR9 ;  /* 0x8000000905050c36 */ /* 0x000fe20008000000 */
[----:B------:R-:W-:-:S05]  /*5950*/  @!P1 LOP3.LUT R5, RZ, UR9, RZ, 0x33, !PT ;  /* 0x00000009ff059c12 */ /* 0x000fca000f8e33ff */
[----:B------:R-:W-:Y:S01]  /*5960*/  IMAD.MOV.U32 R6, RZ, RZ, R5 ;  /* 0x000000ffff067224 */ /* 0x000fe200078e0005 */
[----:B------:R-:W-:Y:S06]  /*5970*/  BRA `(.L_x_101) ;  /* 0x0000000000247947 */ /* 0x000fec0003800000 */
.L_x_100:
[----:B------:R-:W2:Y:S01]  /*5980*/  LDCU UR9, c[0x0][0x394] ;  /* 0x00007280ff0977ac */ /* 0x000ea20008000800 */
[----:B------:R-:W-:Y:S01]  /*5990*/  IMAD.MOV.U32 R0, RZ, RZ, R4 ;  /* 0x000000ffff007224 */ /* 0x000fe200078e0004 */
[----:B0-----:R-:W-:Y:S01]  /*59a0*/  MOV R5, R15 ;  /* 0x0000000f00057202 */ /* 0x001fe20000000f00 */
[----:B------:R-:W-:Y:S01]  /*59b0*/  IMAD.MOV.U32 R7, RZ, RZ, R3 ;  /* 0x000000ffff077224 */ /* 0x000fe200078e0003 */
[----:B------:R-:W-:Y:S01]  /*59c0*/  MOV R2, 0x59f0 ;  /* 0x000059f000027802 */ /* 0x000fe20000000f00 */
[----:B--2---:R-:W-:-:S07]  /*59d0*/  IMAD.U32 R6, RZ, RZ, UR9 ;  /* 0x00000009ff067e24 */ /* 0x004fce000f8e00ff */
[----:B-1----:R-:W-:Y:S05]  /*59e0*/  CALL.REL.NOINC `($__internal_1_$__cuda_sm20_rem_u64) ;  /* 0x0000001000147944 */ /* 0x002fea0003c00000 */
[----:B------:R-:W-:Y:S01]  /*59f0*/  IMAD.MOV.U32 R6, RZ, RZ, R0 ;  /* 0x000000ffff067224 */ /* 0x000fe200078e0000 */
[----:B------:R-:W-:-:S07]  /*5a00*/  MOV R7, R5 ;  /* 0x0000000500077202 */ /* 0x000fce0000000f00 */
.L_x_101:
[----:B------:R-:W-:Y:S05]  /*5a10*/  BSYNC.RECONVERGENT B1 ;  /* 0x0000000000017941 */ /* 0x000fea0003800200 */
.L_x_99:
[----:B------:R-:W0:Y:S02]  /*5a20*/  LDCU.64 UR10, c[0x0][0x388] ;  /* 0x00007100ff0a77ac */ /* 0x000e240008000a00 */
[----:B0-----:R-:W-:-:S04]  /*5a30*/  LEA R16, P0, R4, UR10, 0x2 ;  /* 0x0000000a04107c11 */ /* 0x001fc8000f8010ff */
[----:B-1----:R-:W-:-:S05]  /*5a40*/  LEA.HI.X R17, R4, UR11, R3, 0x2, P0 ;  /* 0x0000000b04117c11 */ /* 0x002fca00080f1403 */
        /* <DEDUP_REMOVED lines=30> */
.L_x_103:
        /* <DEDUP_REMOVED lines=8> */
.L_x_104:
[----:B------:R-:W-:Y:S05]  /*5cb0*/  BSYNC.RECONVERGENT B1 ;  /* 0x0000000000017941 */ /* 0x000fea0003800200 */
.L_x_102:
        /* <DEDUP_REMOVED lines=31> */
.L_x_106:
        /* <DEDUP_REMOVED lines=8> */
.L_x_107:
[----:B------:R-:W-:Y:S05]  /*5f30*/  BSYNC.RECONVERGENT B1 ;  /* 0x0000000000017941 */ /* 0x000fea0003800200 */
.L_x_105:
        /* <DEDUP_REMOVED lines=31> */
.L_x_109:
        /* <DEDUP_REMOVED lines=8> */
.L_x_110:
[----:B------:R-:W-:Y:S05]  /*61b0*/  BSYNC.RECONVERGENT B1 ;  /* 0x0000000000017941 */ /* 0x000fea0003800200 */
.L_x_108:
[----:B------:R-:W2:Y:S01]  /*61c0*/  LDG.E R17, desc[UR6][R16.64+0xc] ;  /* 0x00000c0610117981 */ /* 0x000ea2000c1e1900 */
[----:B------:R-:W0:Y:S02]  /*61d0*/  LDCU.64 UR10, c[0x0][0x388] ;  /* 0x00007100ff0a77ac */ /* 0x000e240008000a00 */
[----:B0-----:R-:W-:-:S04]  /*61e0*/  LEA R10, P0, R6, UR10, 0x2 ;  /* 0x0000000a060a7c11 */ /* 0x001fc8000f8010ff */
[----:B------:R-:W-:-:S05]  /*61f0*/  LEA.HI.X R11, R6, UR11, R7, 0x2, P0 ;  /* 0x0000000b060b7c11 */ /* 0x000fca00080f1407 */
[----:B--2---:R2:W-:Y:S01]  /*6200*/  REDG.E.ADD.STRONG.GPU desc[UR6][R10.64], R17 ;  /* 0x000000110a00798e */ /* 0x0045e2000c12e106 */
[----:B------:R-:W-:-:S05]  /*6210*/  IADD3 R4, P0, PT, R4, 0x4, RZ ;  /* 0x0000000404047810 */ /* 0x000fca0007f1e0ff */
[----:B------:R-:W-:-:S08]  /*6220*/  IMAD.X R3, RZ, RZ, R3, P0 ;  /* 0x000000ffff037224 */ /* 0x000fd000000e0603 */
.L_x_98:
[----:B------:R-:W-:Y:S05]  /*6230*/  BSYNC.RECONVERGENT B0 ;  /* 0x0000000000007941 */ /* 0x000fea0003800200 */
.L_x_97:
[----:B------:R-:W-:-:S04]  /*6240*/  ISETP.NE.U32.AND P0, PT, R8, RZ, PT ;  /* 0x000000ff0800720c */ /* 0x000fc80003f05070 */
[----:B------:R-:W-:-:S13]  /*6250*/  ISETP.NE.AND.EX P0, PT, R18, RZ, PT, P0 ;  /* 0x000000ff1200720c */ /* 0x000fda0003f05300 */
[----:B------:R-:W-:Y:S05]  /*6260*/  @!P0 BRA `(.L_x_19) ;  /* 0x0000000000d08947 */ /* 0x000fea0003800000 */
[----:B------:R-:W3:Y:S02]  /*6270*/  LDCU.64 UR10, c[0x0][0x388] ;  /* 0x00007100ff0a77ac */ /* 0x000ee40008000a00 */
[----:B---3--:R-:W-:-:S04]  /*6280*/  LEA R16, P0, R4, UR10, 0x2 ;  /* 0x0000000a04107c11 */ /* 0x008fc8000f8010ff */
[----:B-12---:R-:W-:-:S09]  /*6290*/  LEA.HI.X R17, R4, UR11, R3, 0x2, P0 ;  /* 0x0000000b04117c11 */ /* 0x006fd200080f1403 */
.L_x_114:
[----:B------:R-:W-:Y:S01]  /*62a0*/  LOP3.LUT R0, R3, R15, RZ, 0xfc, !PT ;  /* 0x0000000f03007212 */ /* 0x000fe200078efcff */
[----:B------:R-:W-:Y:S05]  /*62b0*/  YIELD ;  /* 0x0000000000007946 */ /* 0x000fea0003800000 */
[----:B------:R-:W-:Y:S01]  /*62c0*/  ISETP.NE.U32.AND P0, PT, R0, RZ, PT ;  /* 0x000000ff0000720c */ /* 0x000fe20003f05070 */
[----:B------:R-:W-:-:S12]  /*62d0*/  BSSY.RECONVERGENT B0, `(.L_x_111) ;  /* 0x000001f000007945 */ /* 0x000fd80003800200 */
[----:B---3--:R-:W-:Y:S05]  /*62e0*/  @P0 BRA `(.L_x_112) ;  /* 0x0000000000500947 */ /* 0x008fea0003800000 */
        /* <DEDUP_REMOVED lines=20> */
.L_x_112:
[----:B------:R-:W1:Y:S01]  /*6430*/  LDCU UR9, c[0x0][0x394] ;  /* 0x00007280ff0977ac */ /* 0x000e620008000800 */
[----:B------:R-:W-:Y:S01]  /*6440*/  MOV R0, R4 ;  /* 0x0000000400007202 */ /* 0x000fe20000000f00 */
[----:B------:R-:W-:Y:S01]  /*6450*/  IMAD.MOV.U32 R7, RZ, RZ, R3 ;  /* 0x000000ffff077224 */ /* 0x000fe200078e0003 */
[----:B------:R-:W-:Y:S01]  /*6460*/  MOV R2, 0x64a0 ;  /* 0x000064a000027802 */ /* 0x000fe20000000f00 */
[----:B0-----:R-:W-:Y:S01]  /*6470*/  IMAD.MOV.U32 R5, RZ, RZ, R15 ;  /* 0x000000ffff057224 */ /* 0x001fe200078e000f */
[----:B-1----:R-:W-:-:S07]  /*6480*/  MOV R6, UR9 ;  /* 0x0000000900067c02 */ /* 0x002fce0008000f00 */
[----:B------:R-:W-:Y:S05]  /*6490*/  CALL.REL.NOINC `($__internal_1_$__cuda_sm20_rem_u64) ;  /* 0x0000000400687944 */ /* 0x000fea0003c00000 */
[----:B------:R-:W-:Y:S02]  /*64a0*/  IMAD.MOV.U32 R6, RZ, RZ, R0 ;  /* 0x000000ffff067224 */ /* 0x000fe400078e0000 */
[----:B------:R-:W-:-:S07]  /*64b0*/  IMAD.MOV.U32 R7, RZ, RZ, R5 ;  /* 0x000000ffff077224 */ /* 0x000fce00078e0005 */
.L_x_113:
[----:B------:R-:W-:Y:S05]  /*64c0*/  BSYNC.RECONVERGENT B0 ;  /* 0x0000000000007941 */ /* 0x000fea0003800200 */
.L_x_111:
[----:B------:R0:W2:Y:S01]  /*64d0*/  LDG.E R5, desc[UR6][R16.64] ;  /* 0x0000000610057981 */ /* 0x0000a2000c1e1900 */
[----:B------:R-:W1:Y:S02]  /*64e0*/  LDCU.64 UR10, c[0x0][0x388] ;  /* 0x00007100ff0a77ac */ /* 0x000e640008000a00 */
[----:B-1----:R-:W-:-:S04]  /*64f0*/  LEA R10, P0, R6, UR10, 0x2 ;  /* 0x0000000a060a7c11 */ /* 0x002fc8000f8010ff */
        /* <DEDUP_REMOVED lines=11> */
.L_x_19:
[----:B------:R-:W-:Y:S05]  /*65b0*/  WARPSYNC.ALL ;  /* 0x0000000000007948 */ /* 0x000fea0003800000 */
[----:B------:R-:W-:Y:S06]  /*65c0*/  BAR.SYNC.DEFER_BLOCKING 0x0 ;  /* 0x0000000000007b1d */ /* 0x000fec0000010000 */
[----:B------:R-:W-:Y:S05]  /*65d0*/  EXIT ;  /* 0x000000000000794d */ /* 0x000fea0003800000 */
        .weak           $__internal_0_$__cuda_sm20_div_u64
        .type           $__internal_0_$__cuda_sm20_div_u64,@function
        .size           $__internal_0_$__cuda_sm20_div_u64,($__internal_1_$__cuda_sm20_rem_u64 - $__internal_0_$__cuda_sm20_div_u64)
$__internal_0_$__cuda_sm20_div_u64:
[----:B------:R-:W-:Y:S01]  /*65e0*/  IMAD.MOV.U32 R12, RZ, RZ, R8 ;  /* 0x000000ffff0c7224 */ /* 0x000fe200078e0008 */
[----:B------:R-:W-:-:S05]  /*65f0*/  MOV R13, R9 ;  /* 0x00000009000d7202 */ /* 0x000fca0000000f00 */
[----:B------:R-:W0:Y:S08]  /*6600*/  I2F.U64.RP R12, R12 ;  /* 0x0000000c000c7312 */ /* 0x000e300000309000 */
[----:B0-----:R-:W0:Y:S02]  /*6610*/  MUFU.RCP R4, R12 ;  /* 0x0000000c00047308 */ /* 0x001e240000001000 */
[----:B0-----:R-:W-:-:S06]  /*6620*/  VIADD R4, R4, 0x1ffffffe ;  /* 0x1ffffffe04047836 */ /* 0x001fcc0000000000 */
[----:B------:R-:W0:Y:S02]  /*6630*/  F2I.U64.TRUNC R4, R4 ;  /* 0x0000000400047311 */ /* 0x000e24000020d800 */
[----:B0-----:R-:W-:-:S04]  /*6640*/  IMAD.WIDE.U32 R10, R4, R8, RZ ;  /* 0x00000008040a7225 */ /* 0x001fc800078e00ff */
[----:B------:R-:W-:Y:S01]  /*6650*/  IMAD R11, R4, R9, R11 ;  /* 0x00000009040b7224 */ /* 0x000fe200078e020b */
[----:B------:R-:W-:-:S03]  /*6660*/  IADD3 R17, P0, PT, RZ, -R10, RZ ;  /* 0x8000000aff117210 */ /* 0x000fc60007f1e0ff */
[----:B------:R-:W-:Y:S02]  /*6670*/  IMAD R11, R5, R8, R11 ;  /* 0x00000008050b7224 */ /* 0x000fe400078e020b */
[----:B------:R-:W-:-:S04]  /*6680*/  IMAD.HI.U32 R10, R4, R17, RZ ;  /* 0x00000011040a7227 */ /* 0x000fc800078e00ff */
[----:B------:R-:W-:Y:S01]  /*6690*/  IMAD.X R19, RZ, RZ, ~R11, P0 ;  /* 0x000000ffff137224 */ /* 0x000fe200000e0e0b */
[----:B------:R-:W-:-:S03]  /*66a0*/  MOV R11, R4 ;  /* 0x00000004000b7202 */ /* 0x000fc60000000f00 */
[-C--:B------:R-:W-:Y:S02]  /*66b0*/  IMAD R13, R5, R19.reuse, RZ ;  /* 0x00000013050d7224 */ /* 0x080fe400078e02ff */
[----:B------:R-:W-:-:S04]  /*66c0*/  IMAD.WIDE.U32 R10, P0, R4, R19, R10 ;  /* 0x00000013040a7225 */ /* 0x000fc8000780000a */
[----:B------:R-:W-:-:S04]  /*66d0*/  IMAD.HI.U32 R19, R5, R19, RZ ;  /* 0x0000001305137227 */ /* 0x000fc800078e00ff */
[----:B------:R-:W-:-:S05]  /*66e0*/  IMAD.HI.U32 R10, P1, R5, R17, R10 ;  /* 0x00000011050a7227 */ /* 0x000fca000782000a */
[----:B------:R-:W-:Y:S01]  /*66f0*/  IADD3 R11, P2, PT, R13, R10, RZ ;  /* 0x0000000a0d0b7210 */ /* 0x000fe20007f5e0ff */
[----:B------:R-:W-:-:S04]  /*6700*/  IMAD.X R10, R19, 0x1, R5, P0 ;  /* 0x00000001130a7824 */ /* 0x000fc800000e0605 */
[----:B------:R-:W-:Y:S01]  /*6710*/  IMAD.WIDE.U32 R4, R11, R8, RZ ;  /* 0x000000080b047225 */ /* 0x000fe200078e00ff */
[----:B------:R-:W-:-:S03]  /*6720*/  IADD3.X R13, PT, PT, RZ, RZ, R10, P2, P1 ;  /* 0x000000ffff0d7210 */ /* 0x000fc600017e240a */
[----:B------:R-:W-:Y:S01]  /*6730*/  IMAD R5, R11, R9, R5 ;  /* 0x000000090b057224 */ /* 0x000fe200078e0205 */
[----:B------:R-:W-:-:S03]  /*6740*/  IADD3 R17, P0, PT, RZ, -R4, RZ ;  /* 0x80000004ff117210 */ /* 0x000fc60007f1e0ff */
[----:B------:R-:W-:Y:S02]  /*6750*/  IMAD R5, R13, R8, R5 ;  /* 0x000000080d057224 */ /* 0x000fe400078e0205 */
[----:B------:R-:W-:-:S04]  /*6760*/  IMAD.HI.U32 R10, R11, R17, RZ ;  /* 0x000000110b0a7227 */ /* 0x000fc800078e00ff */
[----:B------:R-:W-:Y:S02]  /*6770*/  IMAD.X R4, RZ, RZ, ~R5, P0 ;  /* 0x000000ffff047224 */ /* 0x000fe400000e0e05 */
[----:B------:R-:W-:Y:S02]  /*6780*/  IMAD.MOV.U32 R5, RZ, RZ, RZ ;  /* 0x000000ffff057224 */ /* 0x000fe400078e00ff */
[----:B------:R-:W-:-:S04]  /*6790*/  IMAD.WIDE.U32 R10, P0, R11, R4, R10 ;  /* 0x000000040b0a7225 */ /* 0x000fc8000780000a */
[C---:B------:R-:W-:Y:S02]  /*67a0*/  IMAD R12, R13.reuse, R4, RZ ;  /* 0x000000040d0c7224 */ /* 0x040fe400078e02ff */
[----:B------:R-:W-:-:S04]  /*67b0*/  IMAD.HI.U32 R11, P1, R13, R17, R10 ;  /* 0x000000110d0b7227 */ /* 0x000fc8000782000a */
[----:B------:R-:W-:Y:S01]  /*67c0*/  IMAD.HI.U32 R4, R13, R4, RZ ;  /* 0x000000040d047227 */ /* 0x000fe200078e00ff */
[----:B------:R-:W-:-:S04]  /*67d0*/  IADD3 R11, P2, PT, R12, R11, RZ ;  /* 0x0000000b0c0b7210 */ /* 0x000fc80007f5e0ff */
[----:B------:R-:W-:Y:S01]  /*67e0*/  IADD3.X R13, PT, PT, R4, R13, RZ, P0, !PT ;  /* 0x0000000d040d7210 */ /* 0x000fe200007fe4ff */
[----:B------:R-:W-:-:S03]  /*67f0*/  IMAD.HI.U32 R4, R11, R0, RZ ;  /* 0x000000000b047227 */ /* 0x000fc600078e00ff */
[----:B------:R-:W-:Y:S01]  /*6800*/  IADD3.X R13, PT, PT, RZ, RZ, R13, P2, P1 ;  /* 0x000000ffff0d7210 */ /* 0x000fe200017e240d */
[----:B------:R-:W-:-:S04]  /*6810*/  IMAD.WIDE.U32 R4, R11, R7, R4 ;  /* 0x000000070b047225 */ /* 0x000fc800078e0004 */
[C---:B------:R-:W-:Y:S02]  /*6820*/  IMAD R11, R13.reuse, R7, RZ ;  /* 0x000000070d0b7224 */ /* 0x040fe400078e02ff */
[----:B------:R-:W-:-:S04]  /*6830*/  IMAD.HI.U32 R4, P0, R13, R0, R4 ;  /* 0x000000000d047227 */ /* 0x000fc80007800004 */
[----:B------:R-:W-:Y:S01]  /*6840*/  IMAD.HI.U32 R10, R13, R7, RZ ;  /* 0x000000070d0a7227 */ /* 0x000fe200078e00ff */
[----:B------:R-:W-:-:S03]  /*6850*/  IADD3 R11, P1, PT, R11, R4, RZ ;  /* 0x000000040b0b7210 */ /* 0x000fc60007f3e0ff */
[----:B------:R-:W-:Y:S02]  /*6860*/  IMAD.X R10, RZ, RZ, R10, P0 ;  /* 0x000000ffff0a7224 */ /* 0x000fe400000e060a */
[----:B------:R-:W-:-:S03]  /*6870*/  IMAD.WIDE.U32 R4, R11, R8, RZ ;  /* 0x000000080b047225 */ /* 0x000fc600078e00ff */
[----:B------:R-:W-:Y:S01]  /*6880*/  IADD3.X R13, PT, PT, RZ, R10, RZ, P1, !PT ;  /* 0x0000000aff0d7210 */ /* 0x000fe20000ffe4ff */
[----:B------:R-:W-:Y:S01]  /*6890*/  IMAD R5, R11, R9, R5 ;  /* 0x000000090b057224 */ /* 0x000fe200078e0205 */
[----:B------:R-:W-:-:S03]  /*68a0*/  IADD3 R17, P1, PT, -R4, R0, RZ ;  /* 0x0000000004117210 */ /* 0x000fc60007f3e1ff */
[-C--:B------:R-:W-:Y:S01]  /*68b0*/  IMAD R4, R13, R8.reuse, R5 ;  /* 0x000000080d047224 */ /* 0x080fe200078e0205 */
[----:B------:R-:W-:-:S03]  /*68c0*/  ISETP.GE.U32.AND P0, PT, R17, R8, PT ;  /* 0x000000081100720c */ /* 0x000fc60003f06070 */
[----:B------:R-:W-:Y:S01]  /*68d0*/  IMAD.X R16, R7, 0x1, ~R4, P1 ;  /* 0x0000000107107824 */ /* 0x000fe200008e0e04 */
[----:B------:R-:W-:Y:S02]  /*68e0*/  IADD3 R5, P1, PT, -R8, R17, RZ ;  /* 0x0000001108057210 */ /* 0x000fe40007f3e1ff */
[----:B------:R-:W-:Y:S02]  /*68f0*/  IADD3 R4, P2, PT, R11, 0x1, RZ ;  /* 0x000000010b047810 */ /* 0x000fe40007f5e0ff */
[C---:B------:R-:W-:Y:S01]  /*6900*/  ISETP.GE.U32.AND.EX P0, PT, R16.reuse, R9, PT, P0 ;  /* 0x000000091000720c */ /* 0x040fe20003f06100 */
[----:B------:R-:W-:Y:S01]  /*6910*/  IMAD.X R12, R16, 0x1, ~R9, P1 ;  /* 0x00000001100c7824 */ /* 0x000fe200008e0e09 */
[----:B------:R-:W-:Y:S02]  /*6920*/  IADD3.X R10, PT, PT, RZ, R13, RZ, P2, !PT ;  /* 0x0000000dff0a7210 */ /* 0x000fe400017fe4ff */
[----:B------:R-:W-:Y:S02]  /*6930*/  SEL R11, R4, R11, P0 ;  /* 0x0000000b040b7207 */ /* 0x000fe40000000000 */
[----:B------:R-:W-:-:S02]  /*6940*/  SEL R5, R5, R17, P0 ;  /* 0x0000001105057207 */ /* 0x000fc40000000000 */
[----:B------:R-:W-:Y:S02]  /*6950*/  SEL R12, R12, R16, P0 ;  /* 0x000000100c0c7207 */ /* 0x000fe40000000000 */
[----:B------:R-:W-:Y:S02]  /*6960*/  SEL R4, R10, R13, P0 ;  /* 0x0000000d0a047207 */ /* 0x000fe40000000000 */
[----:B------:R-:W-:Y:S02]  /*6970*/  IADD3 R16, P2, PT, R11, 0x1, RZ ;  /* 0x000000010b107810 */ /* 0x000fe40007f5e0ff */
[----:B------:R-:W-:Y:S01]  /*6980*/  ISETP.GE.U32.AND P0, PT, R5, R8, PT ;  /* 0x000000080500720c */ /* 0x000fe20003f06070 */
[----:B------:R-:W-:Y:S01]  /*6990*/  HFMA2 R5, -RZ, RZ, 0, 0 ;  /* 0x00000000ff057431 */ /* 0x000fe200000001ff */
[----:B------:R-:W-:Y:S01]  /*69a0*/  ISETP.NE.U32.AND P1, PT, R8, RZ, PT ;  /* 0x000000ff0800720c */ /* 0x000fe20003f25070 */
[----:B------:R-:W-:Y:S01]  /*69b0*/  IMAD.X R17, RZ, RZ, R4, P2 ;  /* 0x000000ffff117224 */ /* 0x000fe200010e0604 */
[----:B------:R-:W-:-:S02]  /*69c0*/  ISETP.GE.U32.AND.EX P0, PT, R12, R9, PT, P0 ;  /* 0x000000090c00720c */ /* 0x000fc40003f06100 */
[----:B------:R-:W-:Y:S02]  /*69d0*/  ISETP.NE.AND.EX P1, PT, R9, RZ, PT, P1 ;  /* 0x000000ff0900720c */ /* 0x000fe40003f25310 */
[----:B------:R-:W-:Y:S01]  /*69e0*/  SEL R17, R17, R4, P0 ;  /* 0x0000000411117207 */ /* 0x000fe20000000000 */
[----:B------:R-:W-:Y:S01]  /*69f0*/  IMAD.MOV.U32 R4, RZ, RZ, R2 ;  /* 0x000000ffff047224 */ /* 0x000fe200078e0002 */
[----:B------:R-:W-:Y:S02]  /*6a00*/  SEL R16, R16, R11, P0 ;  /* 0x0000000b10107207 */ /* 0x000fe40000000000 */
[----:B------:R-:W-:Y:S02]  /*6a10*/  SEL R17, R17, 0xffffffff, P1 ;  /* 0xffffffff11117807 */ /* 0x000fe40000800000 */
[----:B------:R-:W-:Y:S01]  /*6a20*/  SEL R16, R16, 0xffffffff, P1 ;  /* 0xffffffff10107807 */ /* 0x000fe20000800000 */
[----:B------:R-:W-:Y:S06]  /*6a30*/  RET.REL.NODEC R4 `(_Z9CountSortPiS_ii) ;  /* 0xffffff9404707950 */ /* 0x000fec0003c3ffff */
        .weak           $__internal_1_$__cuda_sm20_rem_u64
        .type           $__internal_1_$__cuda_sm20_rem_u64,@function
        .size           $__internal_1_$__cuda_sm20_rem_u64,(.L_x_117 - $__internal_1_$__cuda_sm20_rem_u64)
$__internal_1_$__cuda_sm20_rem_u64:
[----:B------:R-:W-:Y:S02]  /*6a40*/  IMAD.MOV.U32 R24, RZ, RZ, R6 ;  /* 0x000000ffff187224 */ /* 0x000fe400078e0006 */
[----:B------:R-:W-:-:S04]  /*6a50*/  IMAD.MOV.U32 R25, RZ, RZ, R5 ;  /* 0x000000ffff197224 */ /* 0x000fc800078e0005 */
[----:B------:R-:W0:Y:S08]  /*6a60*/  I2F.U64.RP R12, R24 ;  /* 0x00000018000c7312 */ /* 0x000e300000309000 */
[----:B0-----:R-:W0:Y:S02]  /*6a70*/  MUFU.RCP R10, R12 ;  /* 0x0000000c000a7308 */ /* 0x001e240000001000 */
[----:B0-----:R-:W-:-:S06]  /*6a80*/  IADD3 R10, PT, PT, R10, 0x1ffffffe, RZ ;  /* 0x1ffffffe0a0a7810 */ /* 0x001fcc0007ffe0ff */
[----:B------:R-:W0:Y:S02]  /*6a90*/  F2I.U64.TRUNC R10, R10 ;  /* 0x0000000a000a7311 */ /* 0x000e24000020d800 */
[----:B0-----:R-:W-:-:S04]  /*6aa0*/  IMAD.WIDE.U32 R22, R10, R6, RZ ;  /* 0x000000060a167225 */ /* 0x001fc800078e00ff */
[C---:B------:R-:W-:Y:S01]  /*6ab0*/  IMAD R9, R10.reuse, R5, R23 ;  /* 0x000000050a097224 */ /* 0x040fe200078e0217 */
[----:B------:R-:W-:Y:S01]  /*6ac0*/  IADD3 R21, P0, PT, RZ, -R22, RZ ;  /* 0x80000016ff157210 */ /* 0x000fe20007f1e0ff */
[----:B------:R-:W-:Y:S02]  /*6ad0*/  IMAD.MOV.U32 R23, RZ, RZ, R10 ;  /* 0x000000ffff177224 */ /* 0x000fe400078e000a */
[----:B------:R-:W-:Y:S02]  /*6ae0*/  IMAD R9, R11, R6, R9 ;  /* 0x000000060b097224 */ /* 0x000fe400078e0209 */
[----:B------:R-:W-:-:S04]  /*6af0*/  IMAD.HI.U32 R22, R10, R21, RZ ;  /* 0x000000150a167227 */ /* 0x000fc800078e00ff */
[----:B------:R-:W-:-:S04]  /*6b00*/  IMAD.X R13, RZ, RZ, ~R9, P0 ;  /* 0x000000ffff0d7224 */ /* 0x000fc800000e0e09 */
[----:B------:R-:W-:-:S04]  /*6b10*/  IMAD.WIDE.U32 R22, P0, R10, R13, R22 ;  /* 0x0000000d0a167225 */ /* 0x000fc80007800016 */
[C---:B------:R-:W-:Y:S02]  /*6b20*/  IMAD R9, R11.reuse, R13, RZ ;  /* 0x0000000d0b097224 */ /* 0x040fe400078e02ff */
[----:B------:R-:W-:-:S04]  /*6b30*/  IMAD.HI.U32 R12, P1, R11, R21, R22 ;  /* 0x000000150b0c7227 */ /* 0x000fc80007820016 */
[----:B------:R-:W-:Y:S01]  /*6b40*/  IMAD.HI.U32 R10, R11, R13, RZ ;  /* 0x0000000d0b0a7227 */ /* 0x000fe200078e00ff */
[----:B------:R-:W-:-:S04]  /*6b50*/  IADD3 R13, P2, PT, R9, R12, RZ ;  /* 0x0000000c090d7210 */ /* 0x000fc80007f5e0ff */
[----:B------:R-:W-:Y:S01]  /*6b60*/  IADD3.X R10, PT, PT, R10, R11, RZ, P0, !PT ;  /* 0x0000000b0a0a7210 */ /* 0x000fe200007fe4ff */
[----:B------:R-:W-:-:S03]  /*6b70*/  IMAD.WIDE.U32 R22, R13, R6, RZ ;  /* 0x000000060d167225 */ /* 0x000fc600078e00ff */
[----:B------:R-:W-:Y:S01]  /*6b80*/  IADD3.X R9, PT, PT, RZ, RZ, R10, P2, P1 ;  /* 0x000000ffff097210 */ /* 0x000fe200017e240a */
[----:B------:R-:W-:Y:S01]  /*6b90*/  IMAD R11, R13, R5, R23 ;  /* 0x000000050d0b7224 */ /* 0x000fe200078e0217 */
[----:B------:R-:W-:Y:S02]  /*6ba0*/  IADD3 R10, P0, PT, RZ, -R22, RZ ;  /* 0x80000016ff0a7210 */ /* 0x000fe40007f1e0ff */
[----:B------:R-:W-:Y:S01]  /*6bb0*/  MOV R23, RZ ;  /* 0x000000ff00177202 */ /* 0x000fe20000000f00 */
[----:B------:R-:W-:Y:S02]  /*6bc0*/  IMAD R11, R9, R6, R11 ;  /* 0x00000006090b7224 */ /* 0x000fe400078e020b */
[----:B------:R-:W-:-:S04]  /*6bd0*/  IMAD.HI.U32 R12, R13, R10, RZ ;  /* 0x0000000a0d0c7227 */ /* 0x000fc800078e00ff */
[----:B------:R-:W-:-:S04]  /*6be0*/  IMAD.X R22, RZ, RZ, ~R11, P0 ;  /* 0x000000ffff167224 */ /* 0x000fc800000e0e0b */
[----:B------:R-:W-:-:S04]  /*6bf0*/  IMAD.WIDE.U32 R12, P0, R13, R22, R12 ;  /* 0x000000160d0c7225 */ /* 0x000fc8000780000c */
[C---:B------:R-:W-:Y:S02]  /*6c00*/  IMAD R11, R9.reuse, R22, RZ ;  /* 0x00000016090b7224 */ /* 0x040fe400078e02ff */
[----:B------:R-:W-:-:S04]  /*6c10*/  IMAD.HI.U32 R10, P1, R9, R10, R12 ;  /* 0x0000000a090a7227 */ /* 0x000fc8000782000c */
[----:B------:R-:W-:Y:S01]  /*6c20*/  IMAD.HI.U32 R22, R9, R22, RZ ;  /* 0x0000001609167227 */ /* 0x000fe200078e00ff */
[----:B------:R-:W-:-:S03]  /*6c30*/  IADD3 R10, P2, PT, R11, R10, RZ ;  /* 0x0000000a0b0a7210 */ /* 0x000fc60007f5e0ff */
[----:B------:R-:W-:Y:S02]  /*6c40*/  IMAD.X R12, R22, 0x1, R9, P0 ;  /* 0x00000001160c7824 */ /* 0x000fe400000e0609 */
        /* <DEDUP_REMOVED lines=8> */
[----:B------:R-:W-:-:S04]  /*6cd0*/  IMAD.WIDE.U32 R12, R9, R6, RZ ;  /* 0x00000006090c7225 */ /* 0x000fc800078e00ff */
[----:B------:R-:W-:Y:S02]  /*6ce0*/  IMAD.X R11, RZ, RZ, R11, P1 ;  /* 0x000000ffff0b7224 */ /* 0x000fe400008e060b */
[----:B------:R-:W-:Y:S01]  /*6cf0*/  IMAD R9, R9, R5, R13 ;  /* 0x0000000509097224 */ /* 0x000fe200078e020d */
[----:B------:R-:W-:-:S03]  /*6d00*/  IADD3 R13, P1, PT, -R12, R0, RZ ;  /* 0x000000000c0d7210 */ /* 0x000fc60007f3e1ff */
[-C--:B------:R-:W-:Y:S01]  /*6d10*/  IMAD R0, R11, R6.reuse, R9 ;  /* 0x000000060b007224 */ /* 0x080fe200078e0209 */
[----:B------:R-:W-:-:S04]  /*6d20*/  ISETP.GE.U32.AND P0, PT, R13, R6, PT ;  /* 0x000000060d00720c */ /* 0x000fc80003f06070 */
[----:B------:R-:W-:Y:S02]  /*6d30*/  IADD3.X R0, PT, PT, ~R0, R7, RZ, P1, !PT ;  /* 0x0000000700007210 */ /* 0x000fe40000ffe5ff */
[----:B------:R-:W-:Y:S02]  /*6d40*/  IADD3 R10, P1, PT, -R6, R13, RZ ;  /* 0x0000000d060a7210 */ /* 0x000fe40007f3e1ff */
[----:B------:R-:W-:-:S03]  /*6d50*/  ISETP.GE.U32.AND.EX P0, PT, R0, R5, PT, P0 ;  /* 0x000000050000720c */ /* 0x000fc60003f06100 */
[--C-:B------:R-:W-:Y:S01]  /*6d60*/  IMAD.X R7, R0, 0x1, ~R5.reuse, P1 ;  /* 0x0000000100077824 */ /* 0x100fe200008e0e05 */
[----:B------:R-:W-:Y:S02]  /*6d70*/  SEL R13, R10, R13, P0 ;  /* 0x0000000d0a0d7207 */ /* 0x000fe40000000000 */
[C---:B------:R-:W-:Y:S02]  /*6d80*/  ISETP.NE.U32.AND P1, PT, R6.reuse, RZ, PT ;  /* 0x000000ff0600720c */ /* 0x040fe40003f25070 */
[----:B------:R-:W-:Y:S02]  /*6d90*/  SEL R0, R7, R0, P0 ;  /* 0x0000000007007207 */ /* 0x000fe40000000000 */
[----:B------:R-:W-:Y:S02]  /*6da0*/  IADD3 R10, P2, PT, -R6, R13, RZ ;  /* 0x0000000d060a7210 */ /* 0x000fe40007f5e1ff */
[----:B------:R-:W-:Y:S02]  /*6db0*/  ISETP.GE.U32.AND P0, PT, R13, R6, PT ;  /* 0x000000060d00720c */ /* 0x000fe40003f06070 */
[----:B------:R-:W-:Y:S01]  /*6dc0*/  ISETP.NE.AND.EX P1, PT, R5, RZ, PT, P1 ;  /* 0x000000ff0500720c */ /* 0x000fe20003f25310 */
[C---:B------:R-:W-:Y:S01]  /*6dd0*/  IMAD.X R7, R0.reuse, 0x1, ~R5, P2 ;  /* 0x0000000100077824 */ /* 0x040fe200010e0e05 */
[----:B------:R-:W-:-:S02]  /*6de0*/  ISETP.GE.U32.AND.EX P0, PT, R0, R5, PT, P0 ;  /* 0x000000050000720c */ /* 0x000fc40003f06100 */
[----:B------:R-:W-:Y:S02]  /*6df0*/  MOV R6, R2 ;  /* 0x0000000200067202 */ /* 0x000fe40000000f00 */
[----:B------:R-:W-:Y:S01]  /*6e00*/  SEL R5, R7, R0, P0 ;  /* 0x0000000007057207 */ /* 0x000fe20000000000 */
[----:B------:R-:W-:Y:S01]  /*6e10*/  IMAD.MOV.U32 R7, RZ, RZ, 0x0 ;  /* 0x00000000ff077424 */ /* 0x000fe200078e00ff */
[----:B------:R-:W-:Y:S02]  /*6e20*/  SEL R10, R10, R13, P0 ;  /* 0x0000000d0a0a7207 */ /* 0x000fe40000000000 */
[----:B------:R-:W-:Y:S02]  /*6e30*/  SEL R5, R5, 0xffffffff, P1 ;  /* 0xffffffff05057807 */ /* 0x000fe40000800000 */
[----:B------:R-:W-:Y:S01]  /*6e40*/  SEL R0, R10, 0xffffffff, P1 ;  /* 0xffffffff0a007807 */ /* 0x000fe20000800000 */
[----:B------:R-:W-:Y:S06]  /*6e50*/  RET.REL.NODEC R6 `(_Z9CountSortPiS_ii) ;  /* 0xffffff9006687950 */ /* 0x000fec0003c3ffff */
.L_x_115:
[----:B------:R-:W-:-:S00]  /*6e60*/  BRA `(.L_x_115) ;  /* 0xfffffffc00fc7947 */ /* 0x000fc0000383ffff */
[----:B------:R-:W-:-:S00]  /*6e70*/  NOP ;  /* 0x0000000000007918 */ /* 0x000fc00000000000 */
        /* <DEDUP_REMOVED lines=8> */
.L_x_117:


//--------------------- .nv.shared.reserved.0     --------------------------
	.section	.nv.shared.reserved.0,"aw",@nobits
	.weak		__nv_reservedSMEM_offset_0_alias
	.size		__nv_reservedSMEM_offset_0_alias, 0, 64
	.other		__nv_reservedSMEM_offset_0_alias,@"STO_CUDA_RESERVED_SHARED STV_DEFAULT"
__nv_reservedSMEM_offset_0_alias:
	.zero		0
	.zero		64


//--------------------- .nv.constant0._Z9CountSortPiS_ii --------------------------
	.section	.nv.constant0._Z9CountSortPiS_ii,"a",@progbits
	.sectionflags	@""
	.align	4
.nv.constant0._Z9CountSortPiS_ii:
	.zero		920


//--------------------- SYMBOLS --------------------------

	.type		.nv.reservedSmem.offset0,@object
	.size		.nv.reservedSmem.offset0,0x4
